	.target	sm_90a

	.elftype	@"ET_EXEC"


//--------------------- .note.nv.tkinfo           --------------------------
	.section	.note.nv.tkinfo,"",@"SHT_NOTE"
	.sectionflags	@"SHF_NOTE_NV_TKINFO"
	.tkinfo
        /*0018*/ 	.word	0x00000002
        /*0030*/ 	.string	""
        /*0030*/ 	.string	"ptxas"
        /*0030*/ 	.string	"Cuda compilation tools, release 13.0, V13.0.88"
        /*0030*/ 	.string	"Build cuda_13.0.r13.0/compiler.36424714_0"
        /*0030*/ 	.string	"-arch sm_90a -m 64 "



//--------------------- .note.nv.cuinfo           --------------------------
	.section	.note.nv.cuinfo,"",@"SHT_NOTE"
	.sectionflags	@"SHF_NOTE_NV_CUINFO"
        /*0018*/ 	.short	0x0002
        /*001a*/ 	.short	0x005a
        /*001c*/ 	.short	0x0082
	.zero		2


//--------------------- .nv.info                  --------------------------
	.section	.nv.info,"",@"SHT_CUDA_INFO"
	.align	4


	//----- nvinfo : EIATTR_REGCOUNT
	.align		4
        /*0000*/ 	.byte	0x04, 0x2f
        /*0002*/ 	.short	(.L_15 - .L_14)
	.align		4
.L_14:
        /*0004*/ 	.word	index@(_ZN7cutlass13device_kernelINS_4gemm6kernel13GemmUniversalIN4cute5tupleIJiiiiEEENS1_10collective13CollectiveMmaINS1_34MainloopSm90TmaGmmaWarpSpecializedILi18ENS5_IJNS4_1CILi1EEESB_SB_EEENS1_35KernelTmaWarpSpecializedCooperativeEEENS5_IJNSA_ILi128EEENSA_ILi64EEESG_EEEaNS5_IJlSB_lEEEaSI_NS4_8TiledMMAINS4_8MMA_AtomIJNS4_4SM904GMMA26MMA_64x64x32_S32S8S8_SS_TNEEEENS4_6LayoutINS5_IJNSA_ILi2EEESB_SB_EEENS5_IJSB_NSA_ILi0EEESS_EEEEENS5_IJNS4_10UnderscoreESV_SV_EEEEENS4_13SM90_TMA_LOADENS4_14ComposedLayoutINS4_7SwizzleILi2ELi4ELi3EEENS4_18smem_ptr_flag_bitsILi8EEENSP_INS5_IJNSA_ILi8EEESG_EEENS5_IJSG_SB_EEEEEEEvNS4_8identityESY_S18_vS19_EENS_8epilogue10collective6detail29Sm90TmaWarpSpecializedAdapterINS1C_15DefaultEpilogueIaSI_SI_NS1B_6thread17LinearCombinationIaLi1EiiLNS1G_9ScaleType4KindE0ELNS_15FloatRoundStyleE2EaEENS1_15EpilogueDefaultEEEEEvvEEEEvNT_6ParamsE)
        /*0008*/ 	.word	0x000000a8


	//----- nvinfo : EIATTR_FRAME_SIZE
	.align		4
.L_15:
        /*000c*/ 	.byte	0x04, 0x11
        /*000e*/ 	.short	(.L_17 - .L_16)
	.align		4
.L_16:
        /*0010*/ 	.word	index@(_ZN7cutlass13device_kernelINS_4gemm6kernel13GemmUniversalIN4cute5tupleIJiiiiEEENS1_10collective13CollectiveMmaINS1_34MainloopSm90TmaGmmaWarpSpecializedILi18ENS5_IJNS4_1CILi1EEESB_SB_EEENS1_35KernelTmaWarpSpecializedCooperativeEEENS5_IJNSA_ILi128EEENSA_ILi64EEESG_EEEaNS5_IJlSB_lEEEaSI_NS4_8TiledMMAINS4_8MMA_AtomIJNS4_4SM904GMMA26MMA_64x64x32_S32S8S8_SS_TNEEEENS4_6LayoutINS5_IJNSA_ILi2EEESB_SB_EEENS5_IJSB_NSA_ILi0EEESS_EEEEENS5_IJNS4_10UnderscoreESV_SV_EEEEENS4_13SM90_TMA_LOADENS4_14ComposedLayoutINS4_7SwizzleILi2ELi4ELi3EEENS4_18smem_ptr_flag_bitsILi8EEENSP_INS5_IJNSA_ILi8EEESG_EEENS5_IJSG_SB_EEEEEEEvNS4_8identityESY_S18_vS19_EENS_8epilogue10collective6detail29Sm90TmaWarpSpecializedAdapterINS1C_15DefaultEpilogueIaSI_SI_NS1B_6thread17LinearCombinationIaLi1EiiLNS1G_9ScaleType4KindE0ELNS_15FloatRoundStyleE2EaEENS1_15EpilogueDefaultEEEEEvvEEEEvNT_6ParamsE)
        /*0014*/ 	.word	0x00000000


	//----- nvinfo : EIATTR_MIN_STACK_SIZE
	.align		4
.L_17:
        /*0018*/ 	.byte	0x04, 0x12
        /*001a*/ 	.short	(.L_19 - .L_18)
	.align		4
.L_18:
        /*001c*/ 	.word	index@(_ZN7cutlass13device_kernelINS_4gemm6kernel13GemmUniversalIN4cute5tupleIJiiiiEEENS1_10collective13CollectiveMmaINS1_34MainloopSm90TmaGmmaWarpSpecializedILi18ENS5_IJNS4_1CILi1EEESB_SB_EEENS1_35KernelTmaWarpSpecializedCooperativeEEENS5_IJNSA_ILi128EEENSA_ILi64EEESG_EEEaNS5_IJlSB_lEEEaSI_NS4_8TiledMMAINS4_8MMA_AtomIJNS4_4SM904GMMA26MMA_64x64x32_S32S8S8_SS_TNEEEENS4_6LayoutINS5_IJNSA_ILi2EEESB_SB_EEENS5_IJSB_NSA_ILi0EEESS_EEEEENS5_IJNS4_10UnderscoreESV_SV_EEEEENS4_13SM90_TMA_LOADENS4_14ComposedLayoutINS4_7SwizzleILi2ELi4ELi3EEENS4_18smem_ptr_flag_bitsILi8EEENSP_INS5_IJNSA_ILi8EEESG_EEENS5_IJSG_SB_EEEEEEEvNS4_8identityESY_S18_vS19_EENS_8epilogue10collective6detail29Sm90TmaWarpSpecializedAdapterINS1C_15DefaultEpilogueIaSI_SI_NS1B_6thread17LinearCombinationIaLi1EiiLNS1G_9ScaleType4KindE0ELNS_15FloatRoundStyleE2EaEENS1_15EpilogueDefaultEEEEEvvEEEEvNT_6ParamsE)
        /*0020*/ 	.word	0x00000000
.L_19:


//--------------------- .nv.compat                --------------------------
	.section	.nv.compat,"",@"SHT_CUDA_COMPAT_INFO"
	.align	4
        /*0000*/ 	.byte	0x02, 0x09, 0x01, 0x00, 0x02, 0x02, 0x04, 0x00, 0x02, 0x05, 0x05, 0x00, 0x03, 0x07, 0x01, 0x01
        /*0010*/ 	.byte	0x02, 0x03, 0x01, 0x00, 0x02, 0x06, 0x01, 0x00, 0x04, 0x0b, 0x08, 0x00, 0x00, 0x00, 0x00, 0x00
        /*0020*/ 	.byte	0x00, 0x00, 0x00, 0x00


//--------------------- .nv.info._ZN7cutlass13device_kernelINS_4gemm6kernel13GemmUniversalIN4cute5tupleIJiiiiEEENS1_10collective13CollectiveMmaINS1_34MainloopSm90TmaGmmaWarpSpecializedILi18ENS5_IJNS4_1CILi1EEESB_SB_EEENS1_35KernelTmaWarpSpecializedCooperativeEEENS5_IJNSA_ILi128EEENSA_ILi64EEESG_EEEaNS5_IJlSB_lEEEaSI_NS4_8TiledMMAINS4_8MMA_AtomIJNS4_4SM904GMMA26MMA_64x64x32_S32S8S8_SS_TNEEEENS4_6LayoutINS5_IJNSA_ILi2EEESB_SB_EEENS5_IJSB_NSA_ILi0EEESS_EEEEENS5_IJNS4_10UnderscoreESV_SV_EEEEENS4_13SM90_TMA_LOADENS4_14ComposedLayoutINS4_7SwizzleILi2ELi4ELi3EEENS4_18smem_ptr_flag_bitsILi8EEENSP_INS5_IJNSA_ILi8EEESG_EEENS5_IJSG_SB_EEEEEEEvNS4_8identityESY_S18_vS19_EENS_8epilogue10collective6detail29Sm90TmaWarpSpecializedAdapterINS1C_15DefaultEpilogueIaSI_SI_NS1B_6thread17LinearCombinationIaLi1EiiLNS1G_9ScaleType4KindE0ELNS_15FloatRoundStyleE2EaEENS1_15EpilogueDefaultEEEEEvvEEEEvNT_6ParamsE --------------------------
	.section	.nv.info._ZN7cutlass13device_kernelINS_4gemm6kernel13GemmUniversalIN4cute5tupleIJiiiiEEENS1_10collective13CollectiveMmaINS1_34MainloopSm90TmaGmmaWarpSpecializedILi18ENS5_IJNS4_1CILi1EEESB_SB_EEENS1_35KernelTmaWarpSpecializedCooperativeEEENS5_IJNSA_ILi128EEENSA_ILi64EEESG_EEEaNS5_IJlSB_lEEEaSI_NS4_8TiledMMAINS4_8MMA_AtomIJNS4_4SM904GMMA26MMA_64x64x32_S32S8S8_SS_TNEEEENS4_6LayoutINS5_IJNSA_ILi2EEESB_SB_EEENS5_IJSB_NSA_ILi0EEESS_EEEEENS5_IJNS4_10UnderscoreESV_SV_EEEEENS4_13SM90_TMA_LOADENS4_14ComposedLayoutINS4_7SwizzleILi2ELi4ELi3EEENS4_18smem_ptr_flag_bitsILi8EEENSP_INS5_IJNSA_ILi8EEESG_EEENS5_IJSG_SB_EEEEEEEvNS4_8identityESY_S18_vS19_EENS_8epilogue10collective6detail29Sm90TmaWarpSpecializedAdapterINS1C_15DefaultEpilogueIaSI_SI_NS1B_6thread17LinearCombinationIaLi1EiiLNS1G_9ScaleType4KindE0ELNS_15FloatRoundStyleE2EaEENS1_15EpilogueDefaultEEEEEvvEEEEvNT_6ParamsE,"",@"SHT_CUDA_INFO"
	.sectionflags	@""
	.align	4


	//----- nvinfo : EIATTR_CUDA_API_VERSION
	.align		4
        /*0000*/ 	.byte	0x04, 0x37
        /*0002*/ 	.short	(.L_21 - .L_20)
.L_20:
        /*0004*/ 	.word	0x00000082


	//----- nvinfo : EIATTR_KPARAM_INFO
	.align		4
.L_21:
        /*0008*/ 	.byte	0x04, 0x17
        /*000a*/ 	.short	(.L_23 - .L_22)
.L_22:
        /*000c*/ 	.word	0x00000000
        /*0010*/ 	.short	0x0000
        /*0012*/ 	.short	0x0070
        /*0014*/ 	.byte	0x00, 0xf0, 0x01, 0x10


	//----- nvinfo : EIATTR_SPARSE_MMA_MASK
	.align		4
.L_23:
        /*0018*/ 	.byte	0x03, 0x50
        /*001a*/ 	.short	0x0000


	//----- nvinfo : EIATTR_MAXREG_COUNT
	.align		4
        /*001c*/ 	.byte	0x03, 0x1b
        /*001e*/ 	.short	0x00a8


	//----- nvinfo : EIATTR_NUM_BARRIERS
	.align		4
        /*0020*/ 	.byte	0x02, 0x4c
        /*0022*/ 	.byte	0x01
	.zero		1


	//----- nvinfo : EIATTR_EXTERNS
	.align		4
        /*0024*/ 	.byte	0x04, 0x0f
        /*0026*/ 	.short	(.L_25 - .L_24)


	//   ....[0]....
	.align		4
.L_24:
        /*0028*/ 	.word	index@(__assertfail)


	//----- nvinfo : EIATTR_MERCURY_ISA_VERSION
	.align		4
.L_25:
        /*002c*/ 	.byte	0x03, 0x5f
        /*002e*/ 	.short	0x0101


	//----- nvinfo : EIATTR_INT_WARP_WIDE_INSTR_OFFSETS
	.align		4
        /*0030*/ 	.byte	0x04, 0x31
        /*0032*/ 	.short	(.L_27 - .L_26)


	//   ....[0]....
.L_26:
        /*0034*/ 	.word	0x000005a0


	//   ....[1]....
        /*0038*/ 	.word	0x000005d0


	//   ....[2]....
        /*003c*/ 	.word	0x000006b0


	//----- nvinfo : EIATTR_COOP_GROUP_MASK_REGIDS
	.align		4
.L_27:
        /*0040*/ 	.byte	0x04, 0x29
        /*0042*/ 	.short	(.L_29 - .L_28)


	//   ....[0]....
.L_28:
        /*0044*/ 	.word	0xffffffff


	//   ....[1]....
        /*0048*/ 	.word	0xffffffff


	//   ....[2]....
        /*004c*/ 	.word	0xffffffff


	//   ....[3]....
        /*0050*/ 	.word	0xffffffff


	//   ....[4]....
        /*0054*/ 	.word	0xffffffff


	//----- nvinfo : EIATTR_COOP_GROUP_INSTR_OFFSETS
	.align		4
.L_29:
        /*0058*/ 	.byte	0x04, 0x28
        /*005a*/ 	.short	(.L_31 - .L_30)


	//   ....[0]....
.L_30:
        /*005c*/ 	.word	0x00000060


	//   ....[1]....
        /*0060*/ 	.word	0x00000070


	//   ....[2]....
        /*0064*/ 	.word	0x00000130


	//   ....[3]....
        /*0068*/ 	.word	0x000004b0


	//   ....[4]....
        /*006c*/ 	.word	0x00001150


	//----- nvinfo : EIATTR_REG_RECONFIG
	.align		4
.L_31:
        /*0070*/ 	.byte	0x01, 0x54
	.zero		2


	//----- nvinfo : EIATTR_SYSCALL_OFFSETS
	.align		4
        /*0074*/ 	.byte	0x04, 0x46
        /*0076*/ 	.short	(.L_33 - .L_32)


	//   ....[0]....
.L_32:
        /*0078*/ 	.word	0x00001310


	//----- nvinfo : EIATTR_MBARRIER_INSTR_OFFSETS
	.align		4
.L_33:
        /*007c*/ 	.byte	0x04, 0x39
        /*007e*/ 	.short	(.L_35 - .L_34)


	//   ....[0]....
.L_34:
        /*0080*/ 	.word	0x00000250
        /*0084*/ 	.word	0x000000ff
        /*0088*/ 	.word	0x00000000
        /*008c*/ 	.short	0x0100
        /*008e*/ 	.byte	0x08
	.zero		1


	//   ....[1]....
        /*0090*/ 	.word	0x00000260
        /*0094*/ 	.word	0x000000ff
        /*0098*/ 	.word	0x00000090
        /*009c*/ 	.short	0x0100
        /*009e*/ 	.byte	0x08
	.zero		1


	//   ....[2]....
        /*00a0*/ 	.word	0x00000270
        /*00a4*/ 	.word	0x000000ff
        /*00a8*/ 	.word	0x00000008
        /*00ac*/ 	.short	0x0100
        /*00ae*/ 	.byte	0x08
	.zero		1


	//   ....[3]....
        /*00b0*/ 	.word	0x00000280
        /*00b4*/ 	.word	0x000000ff
        /*00b8*/ 	.word	0x00000098
        /*00bc*/ 	.short	0x0100
        /*00be*/ 	.byte	0x08
	.zero		1


	//   ....[4]....
        /*00c0*/ 	.word	0x00000290
        /*00c4*/ 	.word	0x000000ff
        /*00c8*/ 	.word	0x00000010
        /*00cc*/ 	.short	0x0100
        /*00ce*/ 	.byte	0x08
	.zero		1


	//   ....[5]....
        /*00d0*/ 	.word	0x000002a0
        /*00d4*/ 	.word	0x000000ff
        /*00d8*/ 	.word	0x000000a0
        /*00dc*/ 	.short	0x0100
        /*00de*/ 	.byte	0x08
	.zero		1


	//   ....[6]....
        /*00e0*/ 	.word	0x000002b0
        /*00e4*/ 	.word	0x000000ff
        /*00e8*/ 	.word	0x00000018
        /*00ec*/ 	.short	0x0100
        /*00ee*/ 	.byte	0x08
	.zero		1


	//   ....[7]....
        /*00f0*/ 	.word	0x000002c0
        /*00f4*/ 	.word	0x000000ff
        /*00f8*/ 	.word	0x000000a8
        /*00fc*/ 	.short	0x0100
        /*00fe*/ 	.byte	0x08
	.zero		1


	//   ....[8]....
        /*0100*/ 	.word	0x000002d0
        /*0104*/ 	.word	0x000000ff
        /*0108*/ 	.word	0x00000020
        /*010c*/ 	.short	0x0100
        /*010e*/ 	.byte	0x08
	.zero		1


	//   ....[9]....
        /*0110*/ 	.word	0x000002e0
        /*0114*/ 	.word	0x000000ff
        /*0118*/ 	.word	0x000000b0
        /*011c*/ 	.short	0x0100
        /*011e*/ 	.byte	0x08
	.zero		1


	//   ....[10]....
        /*0120*/ 	.word	0x000002f0
        /*0124*/ 	.word	0x000000ff
        /*0128*/ 	.word	0x00000028
        /*012c*/ 	.short	0x0100
        /*012e*/ 	.byte	0x08
	.zero		1


	//   ....[11]....
        /*0130*/ 	.word	0x00000300
        /*0134*/ 	.word	0x000000ff
        /*0138*/ 	.word	0x000000b8
        /*013c*/ 	.short	0x0100
        /*013e*/ 	.byte	0x08
	.zero		1


	//   ....[12]....
        /*0140*/ 	.word	0x00000310
        /*0144*/ 	.word	0x000000ff
        /*0148*/ 	.word	0x00000030
        /*014c*/ 	.short	0x0100
        /*014e*/ 	.byte	0x08
	.zero		1


	//   ....[13]....
        /*0150*/ 	.word	0x00000320
        /*0154*/ 	.word	0x000000ff
        /*0158*/ 	.word	0x000000c0
        /*015c*/ 	.short	0x0100
        /*015e*/ 	.byte	0x08
	.zero		1


	//   ....[14]....
        /*0160*/ 	.word	0x00000330
        /*0164*/ 	.word	0x000000ff
        /*0168*/ 	.word	0x00000038
        /*016c*/ 	.short	0x0100
        /*016e*/ 	.byte	0x08
	.zero		1


	//   ....[15]....
        /*0170*/ 	.word	0x00000340
        /*0174*/ 	.word	0x000000ff
        /*0178*/ 	.word	0x000000c8
        /*017c*/ 	.short	0x0100
        /*017e*/ 	.byte	0x08
	.zero		1


	//   ....[16]....
        /*0180*/ 	.word	0x00000350
        /*0184*/ 	.word	0x000000ff
        /*0188*/ 	.word	0x00000040
        /*018c*/ 	.short	0x0100
        /*018e*/ 	.byte	0x08
	.zero		1


	//   ....[17]....
        /*0190*/ 	.word	0x00000360
        /*0194*/ 	.word	0x000000ff
        /*0198*/ 	.word	0x000000d0
        /*019c*/ 	.short	0x0100
        /*019e*/ 	.byte	0x08
	.zero		1


	//   ....[18]....
        /*01a0*/ 	.word	0x00000370
        /*01a4*/ 	.word	0x000000ff
        /*01a8*/ 	.word	0x00000048
        /*01ac*/ 	.short	0x0100
        /*01ae*/ 	.byte	0x08
	.zero		1


	//   ....[19]....
        /*01b0*/ 	.word	0x00000380
        /*01b4*/ 	.word	0x000000ff
        /*01b8*/ 	.word	0x000000d8
        /*01bc*/ 	.short	0x0100
        /*01be*/ 	.byte	0x08
	.zero		1


	//   ....[20]....
        /*01c0*/ 	.word	0x00000390
        /*01c4*/ 	.word	0x000000ff
        /*01c8*/ 	.word	0x00000050
        /*01cc*/ 	.short	0x0100
        /*01ce*/ 	.byte	0x08
	.zero		1


	//   ....[21]....
        /*01d0*/ 	.word	0x000003a0
        /*01d4*/ 	.word	0x000000ff
        /*01d8*/ 	.word	0x000000e0
        /*01dc*/ 	.short	0x0100
        /*01de*/ 	.byte	0x08
	.zero		1


	//   ....[22]....
        /*01e0*/ 	.word	0x000003b0
        /*01e4*/ 	.word	0x000000ff
        /*01e8*/ 	.word	0x00000058
        /*01ec*/ 	.short	0x0100
        /*01ee*/ 	.byte	0x08
	.zero		1


	//   ....[23]....
        /*01f0*/ 	.word	0x000003c0
        /*01f4*/ 	.word	0x000000ff
        /*01f8*/ 	.word	0x000000e8
        /*01fc*/ 	.short	0x0100
        /*01fe*/ 	.byte	0x08
	.zero		1


	//   ....[24]....
        /*0200*/ 	.word	0x000003d0
        /*0204*/ 	.word	0x000000ff
        /*0208*/ 	.word	0x00000060
        /*020c*/ 	.short	0x0100
        /*020e*/ 	.byte	0x08
	.zero		1


	//   ....[25]....
        /*0210*/ 	.word	0x000003e0
        /*0214*/ 	.word	0x000000ff
        /*0218*/ 	.word	0x000000f0
        /*021c*/ 	.short	0x0100
        /*021e*/ 	.byte	0x08
	.zero		1


	//   ....[26]....
        /*0220*/ 	.word	0x000003f0
        /*0224*/ 	.word	0x000000ff
        /*0228*/ 	.word	0x00000068
        /*022c*/ 	.short	0x0100
        /*022e*/ 	.byte	0x08
	.zero		1


	//   ....[27]....
        /*0230*/ 	.word	0x00000400
        /*0234*/ 	.word	0x000000ff
        /*0238*/ 	.word	0x000000f8
        /*023c*/ 	.short	0x0100
        /*023e*/ 	.byte	0x08
	.zero		1


	//   ....[28]....
        /*0240*/ 	.word	0x00000410
        /*0244*/ 	.word	0x000000ff
        /*0248*/ 	.word	0x00000070
        /*024c*/ 	.short	0x0100
        /*024e*/ 	.byte	0x08
	.zero		1


	//   ....[29]....
        /*0250*/ 	.word	0x00000420
        /*0254*/ 	.word	0x000000ff
        /*0258*/ 	.word	0x00000100
        /*025c*/ 	.short	0x0100
        /*025e*/ 	.byte	0x08
	.zero		1


	//   ....[30]....
        /*0260*/ 	.word	0x00000430
        /*0264*/ 	.word	0x000000ff
        /*0268*/ 	.word	0x00000078
        /*026c*/ 	.short	0x0100
        /*026e*/ 	.byte	0x08
	.zero		1


	//   ....[31]....
        /*0270*/ 	.word	0x00000440
        /*0274*/ 	.word	0x000000ff
        /*0278*/ 	.word	0x00000108
        /*027c*/ 	.short	0x0100
        /*027e*/ 	.byte	0x08
	.zero		1


	//   ....[32]....
        /*0280*/ 	.word	0x00000450
        /*0284*/ 	.word	0x000000ff
        /*0288*/ 	.word	0x00000080
        /*028c*/ 	.short	0x0100
        /*028e*/ 	.byte	0x08
	.zero		1


	//   ....[33]....
        /*0290*/ 	.word	0x00000460
        /*0294*/ 	.word	0x000000ff
        /*0298*/ 	.word	0x00000110
        /*029c*/ 	.short	0x0100
        /*029e*/ 	.byte	0x08
	.zero		1


	//   ....[34]....
        /*02a0*/ 	.word	0x00000470
        /*02a4*/ 	.word	0x000000ff
        /*02a8*/ 	.word	0x00000088
        /*02ac*/ 	.short	0x0100
        /*02ae*/ 	.byte	0x08
	.zero		1


	//   ....[35]....
        /*02b0*/ 	.word	0x00000480
        /*02b4*/ 	.word	0x000000ff
        /*02b8*/ 	.word	0x00000118
        /*02bc*/ 	.short	0x0100
        /*02be*/ 	.byte	0x08
	.zero		1


	//   ....[36]....
        /*02c0*/ 	.word	0x00000720
        /*02c4*/ 	.word	0x000000ff
        /*02c8*/ 	.word	0x00000130
        /*02cc*/ 	.short	0x0100
        /*02ce*/ 	.byte	0x06
	.zero		1


	//   ....[37]....
        /*02d0*/ 	.word	0x00000780
        /*02d4*/ 	.word	0x000000ff
        /*02d8*/ 	.word	0x00000138
        /*02dc*/ 	.short	0x0100
        /*02de*/ 	.byte	0x06
	.zero		1


	//   ....[38]....
        /*02e0*/ 	.word	0x000013e0
        /*02e4*/ 	.word	0x00000003
        /*02e8*/ 	.word	0x00000000
        /*02ec*/ 	.short	0x010a
        /*02ee*/ 	.byte	0x3f
	.zero		1


	//   ....[39]....
        /*02f0*/ 	.word	0x00001420
        /*02f4*/ 	.word	0x00000003
        /*02f8*/ 	.word	0x00000000
        /*02fc*/ 	.short	0x010a
        /*02fe*/ 	.byte	0x3f
	.zero		1


	//   ....[40]....
        /*0300*/ 	.word	0x000016f0
        /*0304*/ 	.word	0x00000005
        /*0308*/ 	.word	0x00000000
        /*030c*/ 	.short	0x010a
        /*030e*/ 	.byte	0x3f
	.zero		1


	//   ....[41]....
        /*0310*/ 	.word	0x00001730
        /*0314*/ 	.word	0x00000005
        /*0318*/ 	.word	0x00000000
        /*031c*/ 	.short	0x010a
        /*031e*/ 	.byte	0x3f
	.zero		1


	//   ....[42]....
        /*0320*/ 	.word	0x00001890
        /*0324*/ 	.word	0x00000004
        /*0328*/ 	.word	0x00000000
        /*032c*/ 	.short	0x0101
        /*032e*/ 	.byte	0x3f
	.zero		1


	//   ....[43]....
        /*0330*/ 	.word	0x00001a70
        /*0334*/ 	.word	0x00000000
        /*0338*/ 	.word	0x00000000
        /*033c*/ 	.short	0x0101
        /*033e*/ 	.byte	0x3f
	.zero		1


	//   ....[44]....
        /*0340*/ 	.word	0x000049b0
        /*0344*/ 	.word	0x0000000e
        /*0348*/ 	.word	0x00000090
        /*034c*/ 	.short	0x010a
        /*034e*/ 	.byte	0x3f
	.zero		1


	//   ....[45]....
        /*0350*/ 	.word	0x00004d30
        /*0354*/ 	.word	0x00000006
        /*0358*/ 	.word	0x00000138
        /*035c*/ 	.short	0x0101
        /*035e*/ 	.byte	0x3f
	.zero		1


	//   ....[46]....
        /*0360*/ 	.word	0x00005460
        /*0364*/ 	.word	0x00000007
        /*0368*/ 	.word	0x00000000
        /*036c*/ 	.short	0x010a
        /*036e*/ 	.byte	0x3f
	.zero		1


	//   ....[47]....
        /*0370*/ 	.word	0x000054e0
        /*0374*/ 	.word	0x00000009
        /*0378*/ 	.word	0x00000000
        /*037c*/ 	.short	0x010a
        /*037e*/ 	.byte	0x3f
	.zero		1


	//   ....[48]....
        /*0380*/ 	.word	0x00005570
        /*0384*/ 	.word	0x00000006
        /*0388*/ 	.word	0x00000000
        /*038c*/ 	.short	0x010a
        /*038e*/ 	.byte	0x3f
	.zero		1


	//   ....[49]....
        /*0390*/ 	.word	0x00005600
        /*0394*/ 	.word	0x00000009
        /*0398*/ 	.word	0x00000000
        /*039c*/ 	.short	0x010a
        /*039e*/ 	.byte	0x3f
	.zero		1


	//   ....[50]....
        /*03a0*/ 	.word	0x00005690
        /*03a4*/ 	.word	0x00000006
        /*03a8*/ 	.word	0x00000000
        /*03ac*/ 	.short	0x010a
        /*03ae*/ 	.byte	0x3f
	.zero		1


	//   ....[51]....
        /*03b0*/ 	.word	0x00005720
        /*03b4*/ 	.word	0x00000009
        /*03b8*/ 	.word	0x00000000
        /*03bc*/ 	.short	0x010a
        /*03be*/ 	.byte	0x3f
	.zero		1


	//   ....[52]....
        /*03c0*/ 	.word	0x000057b0
        /*03c4*/ 	.word	0x00000006
        /*03c8*/ 	.word	0x00000000
        /*03cc*/ 	.short	0x010a
        /*03ce*/ 	.byte	0x3f
	.zero		1


	//   ....[53]....
        /*03d0*/ 	.word	0x00005840
        /*03d4*/ 	.word	0x00000009
        /*03d8*/ 	.word	0x00000000
        /*03dc*/ 	.short	0x010a
        /*03de*/ 	.byte	0x3f
	.zero		1


	//   ....[54]....
        /*03e0*/ 	.word	0x000058d0
        /*03e4*/ 	.word	0x00000006
        /*03e8*/ 	.word	0x00000000
        /*03ec*/ 	.short	0x010a
        /*03ee*/ 	.byte	0x3f
	.zero		1


	//   ....[55]....
        /*03f0*/ 	.word	0x00005960
        /*03f4*/ 	.word	0x00000009
        /*03f8*/ 	.word	0x00000000
        /*03fc*/ 	.short	0x010a
        /*03fe*/ 	.byte	0x3f
	.zero		1


	//   ....[56]....
        /*0400*/ 	.word	0x000059f0
        /*0404*/ 	.word	0x00000006
        /*0408*/ 	.word	0x00000000
        /*040c*/ 	.short	0x010a
        /*040e*/ 	.byte	0x3f
	.zero		1


	//   ....[57]....
        /*0410*/ 	.word	0x00005a80
        /*0414*/ 	.word	0x00000009
        /*0418*/ 	.word	0x00000000
        /*041c*/ 	.short	0x010a
        /*041e*/ 	.byte	0x3f
	.zero		1


	//   ....[58]....
        /*0420*/ 	.word	0x00005b10
        /*0424*/ 	.word	0x00000006
        /*0428*/ 	.word	0x00000000
        /*042c*/ 	.short	0x010a
        /*042e*/ 	.byte	0x3f
	.zero		1


	//   ....[59]....
        /*0430*/ 	.word	0x00005ba0
        /*0434*/ 	.word	0x00000009
        /*0438*/ 	.word	0x00000000
        /*043c*/ 	.short	0x010a
        /*043e*/ 	.byte	0x3f
	.zero		1


	//   ....[60]....
        /*0440*/ 	.word	0x00005c30
        /*0444*/ 	.word	0x00000006
        /*0448*/ 	.word	0x00000000
        /*044c*/ 	.short	0x010a
        /*044e*/ 	.byte	0x3f
	.zero		1


	//   ....[61]....
        /*0450*/ 	.word	0x00005cc0
        /*0454*/ 	.word	0x00000009
        /*0458*/ 	.word	0x00000000
        /*045c*/ 	.short	0x010a
        /*045e*/ 	.byte	0x3f
	.zero		1


	//   ....[62]....
        /*0460*/ 	.word	0x00005d50
        /*0464*/ 	.word	0x00000006
        /*0468*/ 	.word	0x00000000
        /*046c*/ 	.short	0x010a
        /*046e*/ 	.byte	0x3f
	.zero		1


	//   ....[63]....
        /*0470*/ 	.word	0x00005de0
        /*0474*/ 	.word	0x00000003
        /*0478*/ 	.word	0x00000000
        /*047c*/ 	.short	0x010a
        /*047e*/ 	.byte	0x3f
	.zero		1


	//   ....[64]....
        /*0480*/ 	.word	0x00005e40
        /*0484*/ 	.word	0x00000003
        /*0488*/ 	.word	0x00000000
        /*048c*/ 	.short	0x010a
        /*048e*/ 	.byte	0x3f
	.zero		1


	//   ....[65]....
        /*0490*/ 	.word	0x00005e90
        /*0494*/ 	.word	0x00000005
        /*0498*/ 	.word	0x00000000
        /*049c*/ 	.short	0x010a
        /*049e*/ 	.byte	0x3f
	.zero		1


	//   ....[66]....
        /*04a0*/ 	.word	0x00005f60
        /*04a4*/ 	.word	0x0000000e
        /*04a8*/ 	.word	0x00000090
        /*04ac*/ 	.short	0x010a
        /*04ae*/ 	.byte	0x3f
	.zero		1


	//   ....[67]....
        /*04b0*/ 	.word	0x00006030
        /*04b4*/ 	.word	0x00000007
        /*04b8*/ 	.word	0x00000000
        /*04bc*/ 	.short	0x010a
        /*04be*/ 	.byte	0x3f
	.zero		1


	//   ....[68]....
        /*04c0*/ 	.word	0x00006080
        /*04c4*/ 	.word	0x00000009
        /*04c8*/ 	.word	0x00000000
        /*04cc*/ 	.short	0x010a
        /*04ce*/ 	.byte	0x3f
	.zero		1


	//   ....[69]....
        /*04d0*/ 	.word	0x000060d0
        /*04d4*/ 	.word	0x00000006
        /*04d8*/ 	.word	0x00000000
        /*04dc*/ 	.short	0x010a
        /*04de*/ 	.byte	0x3f
	.zero		1


	//   ....[70]....
        /*04e0*/ 	.word	0x00006120
        /*04e4*/ 	.word	0x00000009
        /*04e8*/ 	.word	0x00000000
        /*04ec*/ 	.short	0x010a
        /*04ee*/ 	.byte	0x3f
	.zero		1


	//   ....[71]....
        /*04f0*/ 	.word	0x00006170
        /*04f4*/ 	.word	0x00000006
        /*04f8*/ 	.word	0x00000000
        /*04fc*/ 	.short	0x010a
        /*04fe*/ 	.byte	0x3f
	.zero		1


	//   ....[72]....
        /*0500*/ 	.word	0x000061c0
        /*0504*/ 	.word	0x00000009
        /*0508*/ 	.word	0x00000000
        /*050c*/ 	.short	0x010a
        /*050e*/ 	.byte	0x3f
	.zero		1


	//   ....[73]....
        /*0510*/ 	.word	0x00006210
        /*0514*/ 	.word	0x00000006
        /*0518*/ 	.word	0x00000000
        /*051c*/ 	.short	0x010a
        /*051e*/ 	.byte	0x3f
	.zero		1


	//   ....[74]....
        /*0520*/ 	.word	0x00006260
        /*0524*/ 	.word	0x00000009
        /*0528*/ 	.word	0x00000000
        /*052c*/ 	.short	0x010a
        /*052e*/ 	.byte	0x3f
	.zero		1


	//   ....[75]....
        /*0530*/ 	.word	0x000062b0
        /*0534*/ 	.word	0x00000006
        /*0538*/ 	.word	0x00000000
        /*053c*/ 	.short	0x010a
        /*053e*/ 	.byte	0x3f
	.zero		1


	//   ....[76]....
        /*0540*/ 	.word	0x00006300
        /*0544*/ 	.word	0x00000009
        /*0548*/ 	.word	0x00000000
        /*054c*/ 	.short	0x010a
        /*054e*/ 	.byte	0x3f
	.zero		1


	//   ....[77]....
        /*0550*/ 	.word	0x00006350
        /*0554*/ 	.word	0x00000006
        /*0558*/ 	.word	0x00000000
        /*055c*/ 	.short	0x010a
        /*055e*/ 	.byte	0x3f
	.zero		1


	//   ....[78]....
        /*0560*/ 	.word	0x000063a0
        /*0564*/ 	.word	0x00000009
        /*0568*/ 	.word	0x00000000
        /*056c*/ 	.short	0x010a
        /*056e*/ 	.byte	0x3f
	.zero		1


	//   ....[79]....
        /*0570*/ 	.word	0x000063f0
        /*0574*/ 	.word	0x00000006
        /*0578*/ 	.word	0x00000000
        /*057c*/ 	.short	0x010a
        /*057e*/ 	.byte	0x3f
	.zero		1


	//   ....[80]....
        /*0580*/ 	.word	0x00006440
        /*0584*/ 	.word	0x00000009
        /*0588*/ 	.word	0x00000000
        /*058c*/ 	.short	0x010a
        /*058e*/ 	.byte	0x3f
	.zero		1


	//   ....[81]....
        /*0590*/ 	.word	0x00006490
        /*0594*/ 	.word	0x00000006
        /*0598*/ 	.word	0x00000000
        /*059c*/ 	.short	0x010a
        /*059e*/ 	.byte	0x3f
	.zero		1


	//   ....[82]....
        /*05a0*/ 	.word	0x000064e0
        /*05a4*/ 	.word	0x00000009
        /*05a8*/ 	.word	0x00000000
        /*05ac*/ 	.short	0x010a
        /*05ae*/ 	.byte	0x3f
	.zero		1


	//   ....[83]....
        /*05b0*/ 	.word	0x00006530
        /*05b4*/ 	.word	0x00000006
        /*05b8*/ 	.word	0x00000000
        /*05bc*/ 	.short	0x010a
        /*05be*/ 	.byte	0x3f
	.zero		1


	//----- nvinfo : EIATTR_NUM_MBARRIERS
	.align		4
.L_35:
        /*05c0*/ 	.byte	0x03, 0x38
        /*05c2*/ 	.short	0x0026


	//----- nvinfo : EIATTR_EXIT_INSTR_OFFSETS
	.align		4
        /*05c4*/ 	.byte	0x04, 0x1c
        /*05c6*/ 	.short	(.L_37 - .L_36)


	//   ....[0]....
.L_36:
        /*05c8*/ 	.word	0x000007d0


	//   ....[1]....
        /*05cc*/ 	.word	0x00001090


	//   ....[2]....
        /*05d0*/ 	.word	0x00004020


	//   ....[3]....
        /*05d4*/ 	.word	0x00004650


	//   ....[4]....
        /*05d8*/ 	.word	0x00005e30


	//----- nvinfo : EIATTR_MAX_THREADS
	.align		4
.L_37:
        /*05dc*/ 	.byte	0x04, 0x05
        /*05de*/ 	.short	(.L_39 - .L_38)
.L_38:
        /*05e0*/ 	.word	0x00000180
        /*05e4*/ 	.word	0x00000001
        /*05e8*/ 	.word	0x00000001


	//----- nvinfo : EIATTR_CRS_STACK_SIZE
	.align		4
.L_39:
        /*05ec*/ 	.byte	0x04, 0x1e
        /*05ee*/ 	.short	(.L_41 - .L_40)
.L_40:
        /*05f0*/ 	.word	0x00000000


	//----- nvinfo : EIATTR_CBANK_PARAM_SIZE
	.align		4
.L_41:
        /*05f4*/ 	.byte	0x03, 0x19
        /*05f6*/ 	.short	0x0470


	//----- nvinfo : EIATTR_PARAM_CBANK
	.align		4
        /*05f8*/ 	.byte	0x04, 0x0a
        /*05fa*/ 	.short	(.L_43 - .L_42)
	.align		4
.L_42:
        /*05fc*/ 	.word	index@(.nv.constant0._ZN7cutlass13device_kernelINS_4gemm6kernel13GemmUniversalIN4cute5tupleIJiiiiEEENS1_10collective13CollectiveMmaINS1_34MainloopSm90TmaGmmaWarpSpecializedILi18ENS5_IJNS4_1CILi1EEESB_SB_EEENS1_35KernelTmaWarpSpecializedCooperativeEEENS5_IJNSA_ILi128EEENSA_ILi64EEESG_EEEaNS5_IJlSB_lEEEaSI_NS4_8TiledMMAINS4_8MMA_AtomIJNS4_4SM904GMMA26MMA_64x64x32_S32S8S8_SS_TNEEEENS4_6LayoutINS5_IJNSA_ILi2EEESB_SB_EEENS5_IJSB_NSA_ILi0EEESS_EEEEENS5_IJNS4_10UnderscoreESV_SV_EEEEENS4_13SM90_TMA_LOADENS4_14ComposedLayoutINS4_7SwizzleILi2ELi4ELi3EEENS4_18smem_ptr_flag_bitsILi8EEENSP_INS5_IJNSA_ILi8EEESG_EEENS5_IJSG_SB_EEEEEEEvNS4_8identityESY_S18_vS19_EENS_8epilogue10collective6detail29Sm90TmaWarpSpecializedAdapterINS1C_15DefaultEpilogueIaSI_SI_NS1B_6thread17LinearCombinationIaLi1EiiLNS1G_9ScaleType4KindE0ELNS_15FloatRoundStyleE2EaEENS1_15EpilogueDefaultEEEEEvvEEEEvNT_6ParamsE)
        /*0600*/ 	.short	0x0210
        /*0602*/ 	.short	0x0470


	//----- nvinfo : EIATTR_SW_WAR
	.align		4
.L_43:
        /*0604*/ 	.byte	0x04, 0x36
        /*0606*/ 	.short	(.L_45 - .L_44)
.L_44:
        /*0608*/ 	.word	0x00000008
.L_45:


//--------------------- .nv.callgraph             --------------------------
	.section	.nv.callgraph,"",@"SHT_CUDA_CALLGRAPH"
	.align	4
	.sectionentsize	8
	.align		4
        /*0000*/ 	.word	0x00000000
	.align		4
        /*0004*/ 	.word	0xffffffff
	.align		4
        /*0008*/ 	.word	index@(_ZN7cutlass13device_kernelINS_4gemm6kernel13GemmUniversalIN4cute5tupleIJiiiiEEENS1_10collective13CollectiveMmaINS1_34MainloopSm90TmaGmmaWarpSpecializedILi18ENS5_IJNS4_1CILi1EEESB_SB_EEENS1_35KernelTmaWarpSpecializedCooperativeEEENS5_IJNSA_ILi128EEENSA_ILi64EEESG_EEEaNS5_IJlSB_lEEEaSI_NS4_8TiledMMAINS4_8MMA_AtomIJNS4_4SM904GMMA26MMA_64x64x32_S32S8S8_SS_TNEEEENS4_6LayoutINS5_IJNSA_ILi2EEESB_SB_EEENS5_IJSB_NSA_ILi0EEESS_EEEEENS5_IJNS4_10UnderscoreESV_SV_EEEEENS4_13SM90_TMA_LOADENS4_14ComposedLayoutINS4_7SwizzleILi2ELi4ELi3EEENS4_18smem_ptr_flag_bitsILi8EEENSP_INS5_IJNSA_ILi8EEESG_EEENS5_IJSG_SB_EEEEEEEvNS4_8identityESY_S18_vS19_EENS_8epilogue10collective6detail29Sm90TmaWarpSpecializedAdapterINS1C_15DefaultEpilogueIaSI_SI_NS1B_6thread17LinearCombinationIaLi1EiiLNS1G_9ScaleType4KindE0ELNS_15FloatRoundStyleE2EaEENS1_15EpilogueDefaultEEEEEvvEEEEvNT_6ParamsE)
	.align		4
        /*000c*/ 	.word	index@(__assertfail)
	.align		4
        /*0010*/ 	.word	0x00000000
	.align		4
        /*0014*/ 	.word	0xfffffffe
	.align		4
        /*0018*/ 	.word	0x00000000
	.align		4
        /*001c*/ 	.word	0xfffffffd
	.align		4
        /*0020*/ 	.word	0x00000000
	.align		4
        /*0024*/ 	.word	0xfffffffc


//--------------------- .nv.constant4             --------------------------
	.section	.nv.constant4,"a",@progbits
	.align	8
	.align		8
.nv.constant4:
        /*0000*/ 	.dword	__assertfail
	.align		8
        /*0008*/ 	.dword	__unnamed_1
	.align		8
        /*0010*/ 	.dword	_ZN40_INTERNAL_153d6b24_4_k_cu_41090d35_277114cuda3std3__45__cpo5beginE
	.align		8
        /*0018*/ 	.dword	_ZN40_INTERNAL_153d6b24_4_k_cu_41090d35_277114cuda3std3__45__cpo3endE
	.align		8
        /*0020*/ 	.dword	_ZN40_INTERNAL_153d6b24_4_k_cu_41090d35_277114cuda3std3__45__cpo6cbeginE
	.align		8
        /*0028*/ 	.dword	_ZN40_INTERNAL_153d6b24_4_k_cu_41090d35_277114cuda3std3__45__cpo4cendE
	.align		8
        /*0030*/ 	.dword	_ZN40_INTERNAL_153d6b24_4_k_cu_41090d35_277114cuda3std3__442_GLOBAL__N__153d6b24_4_k_cu_41090d35_277116ignoreE
	.align		8
        /*0038*/ 	.dword	_ZN40_INTERNAL_153d6b24_4_k_cu_41090d35_277114cuda3std3__419piecewise_constructE
	.align		8
        /*0040*/ 	.dword	_ZN40_INTERNAL_153d6b24_4_k_cu_41090d35_277114cuda3std3__48in_placeE
	.align		8
        /*0048*/ 	.dword	_ZN40_INTERNAL_153d6b24_4_k_cu_41090d35_277114cuda3std6ranges3__45__cpo4swapE
	.align		8
        /*0050*/ 	.dword	_ZN40_INTERNAL_153d6b24_4_k_cu_41090d35_277114cuda3std6ranges3__45__cpo9iter_moveE
	.align		8
        /*0058*/ 	.dword	_ZN40_INTERNAL_153d6b24_4_k_cu_41090d35_277114cute7productE
	.align		8
        /*0060*/ 	.dword	_ZN40_INTERNAL_153d6b24_4_k_cu_41090d35_277114cute1_E
	.align		8
        /*0068*/ 	.dword	$str$22
	.align		8
        /*0070*/ 	.dword	$str$23


//--------------------- .text._ZN7cutlass13device_kernelINS_4gemm6kernel13GemmUniversalIN4cute5tupleIJiiiiEEENS1_10collective13CollectiveMmaINS1_34MainloopSm90TmaGmmaWarpSpecializedILi18ENS5_IJNS4_1CILi1EEESB_SB_EEENS1_35KernelTmaWarpSpecializedCooperativeEEENS5_IJNSA_ILi128EEENSA_ILi64EEESG_EEEaNS5_IJlSB_lEEEaSI_NS4_8TiledMMAINS4_8MMA_AtomIJNS4_4SM904GMMA26MMA_64x64x32_S32S8S8_SS_TNEEEENS4_6LayoutINS5_IJNSA_ILi2EEESB_SB_EEENS5_IJSB_NSA_ILi0EEESS_EEEEENS5_IJNS4_10UnderscoreESV_SV_EEEEENS4_13SM90_TMA_LOADENS4_14ComposedLayoutINS4_7SwizzleILi2ELi4ELi3EEENS4_18smem_ptr_flag_bitsILi8EEENSP_INS5_IJNSA_ILi8EEESG_EEENS5_IJSG_SB_EEEEEEEvNS4_8identityESY_S18_vS19_EENS_8epilogue10collective6detail29Sm90TmaWarpSpecializedAdapterINS1C_15DefaultEpilogueIaSI_SI_NS1B_6thread17LinearCombinationIaLi1EiiLNS1G_9ScaleType4KindE0ELNS_15FloatRoundStyleE2EaEENS1_15EpilogueDefaultEEEEEvvEEEEvNT_6ParamsE --------------------------
	.section	.text._ZN7cutlass13device_kernelINS_4gemm6kernel13GemmUniversalIN4cute5tupleIJiiiiEEENS1_10collective13CollectiveMmaINS1_34MainloopSm90TmaGmmaWarpSpecializedILi18ENS5_IJNS4_1CILi1EEESB_SB_EEENS1_35KernelTmaWarpSpecializedCooperativeEEENS5_IJNSA_ILi128EEENSA_ILi64EEESG_EEEaNS5_IJlSB_lEEEaSI_NS4_8TiledMMAINS4_8MMA_AtomIJNS4_4SM904GMMA26MMA_64x64x32_S32S8S8_SS_TNEEEENS4_6LayoutINS5_IJNSA_ILi2EEESB_SB_EEENS5_IJSB_NSA_ILi0EEESS_EEEEENS5_IJNS4_10UnderscoreESV_SV_EEEEENS4_13SM90_TMA_LOADENS4_14ComposedLayoutINS4_7SwizzleILi2ELi4ELi3EEENS4_18smem_ptr_flag_bitsILi8EEENSP_INS5_IJNSA_ILi8EEESG_EEENS5_IJSG_SB_EEEEEEEvNS4_8identityESY_S18_vS19_EENS_8epilogue10collective6detail29Sm90TmaWarpSpecializedAdapterINS1C_15DefaultEpilogueIaSI_SI_NS1B_6thread17LinearCombinationIaLi1EiiLNS1G_9ScaleType4KindE0ELNS_15FloatRoundStyleE2EaEENS1_15EpilogueDefaultEEEEEvvEEEEvNT_6ParamsE,"ax",@progbits
	.align	128
.text._ZN7cutlass13device_kernelINS_4gemm6kernel13GemmUniversalIN4cute5tupleIJiiiiEEENS1_10collective13CollectiveMmaINS1_34MainloopSm90TmaGmmaWarpSpecializedILi18ENS5_IJNS4_1CILi1EEESB_SB_EEENS1_35KernelTmaWarpSpecializedCooperativeEEENS5_IJNSA_ILi128EEENSA_ILi64EEESG_EEEaNS5_IJlSB_lEEEaSI_NS4_8TiledMMAINS4_8MMA_AtomIJNS4_4SM904GMMA26MMA_64x64x32_S32S8S8_SS_TNEEEENS4_6LayoutINS5_IJNSA_ILi2EEESB_SB_EEENS5_IJSB_NSA_ILi0EEESS_EEEEENS5_IJNS4_10UnderscoreESV_SV_EEEEENS4_13SM90_TMA_LOADENS4_14ComposedLayoutINS4_7SwizzleILi2ELi4ELi3EEENS4_18smem_ptr_flag_bitsILi8EEENSP_INS5_IJNSA_ILi8EEESG_EEENS5_IJSG_SB_EEEEEEEvNS4_8identityESY_S18_vS19_EENS_8epilogue10collective6detail29Sm90TmaWarpSpecializedAdapterINS1C_15DefaultEpilogueIaSI_SI_NS1B_6thread17LinearCombinationIaLi1EiiLNS1G_9ScaleType4KindE0ELNS_15FloatRoundStyleE2EaEENS1_15EpilogueDefaultEEEEEvvEEEEvNT_6ParamsE:
        .type           _ZN7cutlass13device_kernelINS_4gemm6kernel13GemmUniversalIN4cute5tupleIJiiiiEEENS1_10collective13CollectiveMmaINS1_34MainloopSm90TmaGmmaWarpSpecializedILi18ENS5_IJNS4_1CILi1EEESB_SB_EEENS1_35KernelTmaWarpSpecializedCooperativeEEENS5_IJNSA_ILi128EEENSA_ILi64EEESG_EEEaNS5_IJlSB_lEEEaSI_NS4_8TiledMMAINS4_8MMA_AtomIJNS4_4SM904GMMA26MMA_64x64x32_S32S8S8_SS_TNEEEENS4_6LayoutINS5_IJNSA_ILi2EEESB_SB_EEENS5_IJSB_NSA_ILi0EEESS_EEEEENS5_IJNS4_10UnderscoreESV_SV_EEEEENS4_13SM90_TMA_LOADENS4_14ComposedLayoutINS4_7SwizzleILi2ELi4ELi3EEENS4_18smem_ptr_flag_bitsILi8EEENSP_INS5_IJNSA_ILi8EEESG_EEENS5_IJSG_SB_EEEEEEEvNS4_8identityESY_S18_vS19_EENS_8epilogue10collective6detail29Sm90TmaWarpSpecializedAdapterINS1C_15DefaultEpilogueIaSI_SI_NS1B_6thread17LinearCombinationIaLi1EiiLNS1G_9ScaleType4KindE0ELNS_15FloatRoundStyleE2EaEENS1_15EpilogueDefaultEEEEEvvEEEEvNT_6ParamsE,@function
        .size           _ZN7cutlass13device_kernelINS_4gemm6kernel13GemmUniversalIN4cute5tupleIJiiiiEEENS1_10collective13CollectiveMmaINS1_34MainloopSm90TmaGmmaWarpSpecializedILi18ENS5_IJNS4_1CILi1EEESB_SB_EEENS1_35KernelTmaWarpSpecializedCooperativeEEENS5_IJNSA_ILi128EEENSA_ILi64EEESG_EEEaNS5_IJlSB_lEEEaSI_NS4_8TiledMMAINS4_8MMA_AtomIJNS4_4SM904GMMA26MMA_64x64x32_S32S8S8_SS_TNEEEENS4_6LayoutINS5_IJNSA_ILi2EEESB_SB_EEENS5_IJSB_NSA_ILi0EEESS_EEEEENS5_IJNS4_10UnderscoreESV_SV_EEEEENS4_13SM90_TMA_LOADENS4_14ComposedLayoutINS4_7SwizzleILi2ELi4ELi3EEENS4_18smem_ptr_flag_bitsILi8EEENSP_INS5_IJNSA_ILi8EEESG_EEENS5_IJSG_SB_EEEEEEEvNS4_8identityESY_S18_vS19_EENS_8epilogue10collective6detail29Sm90TmaWarpSpecializedAdapterINS1C_15DefaultEpilogueIaSI_SI_NS1B_6thread17LinearCombinationIaLi1EiiLNS1G_9ScaleType4KindE0ELNS_15FloatRoundStyleE2EaEENS1_15EpilogueDefaultEEEEEvvEEEEvNT_6ParamsE,(.L_x_163 - _ZN7cutlass13device_kernelINS_4gemm6kernel13GemmUniversalIN4cute5tupleIJiiiiEEENS1_10collective13CollectiveMmaINS1_34MainloopSm90TmaGmmaWarpSpecializedILi18ENS5_IJNS4_1CILi1EEESB_SB_EEENS1_35KernelTmaWarpSpecializedCooperativeEEENS5_IJNSA_ILi128EEENSA_ILi64EEESG_EEEaNS5_IJlSB_lEEEaSI_NS4_8TiledMMAINS4_8MMA_AtomIJNS4_4SM904GMMA26MMA_64x64x32_S32S8S8_SS_TNEEEENS4_6LayoutINS5_IJNSA_ILi2EEESB_SB_EEENS5_IJSB_NSA_ILi0EEESS_EEEEENS5_IJNS4_10UnderscoreESV_SV_EEEEENS4_13SM90_TMA_LOADENS4_14ComposedLayoutINS4_7SwizzleILi2ELi4ELi3EEENS4_18smem_ptr_flag_bitsILi8EEENSP_INS5_IJNSA_ILi8EEESG_EEENS5_IJSG_SB_EEEEEEEvNS4_8identityESY_S18_vS19_EENS_8epilogue10collective6detail29Sm90TmaWarpSpecializedAdapterINS1C_15DefaultEpilogueIaSI_SI_NS1B_6thread17LinearCombinationIaLi1EiiLNS1G_9ScaleType4KindE0ELNS_15FloatRoundStyleE2EaEENS1_15EpilogueDefaultEEEEEvvEEEEvNT_6ParamsE)
        .other          _ZN7cutlass13device_kernelINS_4gemm6kernel13GemmUniversalIN4cute5tupleIJiiiiEEENS1_10collective13CollectiveMmaINS1_34MainloopSm90TmaGmmaWarpSpecializedILi18ENS5_IJNS4_1CILi1EEESB_SB_EEENS1_35KernelTmaWarpSpecializedCooperativeEEENS5_IJNSA_ILi128EEENSA_ILi64EEESG_EEEaNS5_IJlSB_lEEEaSI_NS4_8TiledMMAINS4_8MMA_AtomIJNS4_4SM904GMMA26MMA_64x64x32_S32S8S8_SS_TNEEEENS4_6LayoutINS5_IJNSA_ILi2EEESB_SB_EEENS5_IJSB_NSA_ILi0EEESS_EEEEENS5_IJNS4_10UnderscoreESV_SV_EEEEENS4_13SM90_TMA_LOADENS4_14ComposedLayoutINS4_7SwizzleILi2ELi4ELi3EEENS4_18smem_ptr_flag_bitsILi8EEENSP_INS5_IJNSA_ILi8EEESG_EEENS5_IJSG_SB_EEEEEEEvNS4_8identityESY_S18_vS19_EENS_8epilogue10collective6detail29Sm90TmaWarpSpecializedAdapterINS1C_15DefaultEpilogueIaSI_SI_NS1B_6thread17LinearCombinationIaLi1EiiLNS1G_9ScaleType4KindE0ELNS_15FloatRoundStyleE2EaEENS1_15EpilogueDefaultEEEEEvvEEEEvNT_6ParamsE,@"STO_CUDA_ENTRY STV_DEFAULT"
_ZN7cutlass13device_kernelINS_4gemm6kernel13GemmUniversalIN4cute5tupleIJiiiiEEENS1_10collective13CollectiveMmaINS1_34MainloopSm90TmaGmmaWarpSpecializedILi18ENS5_IJNS4_1CILi1EEESB_SB_EEENS1_35KernelTmaWarpSpecializedCooperativeEEENS5_IJNSA_ILi128EEENSA_ILi64EEESG_EEEaNS5_IJlSB_lEEEaSI_NS4_8TiledMMAINS4_8MMA_AtomIJNS4_4SM904GMMA26MMA_64x64x32_S32S8S8_SS_TNEEEENS4_6LayoutINS5_IJNSA_ILi2EEESB_SB_EEENS5_IJSB_NSA_ILi0EEESS_EEEEENS5_IJNS4_10UnderscoreESV_SV_EEEEENS4_13SM90_TMA_LOADENS4_14ComposedLayoutINS4_7SwizzleILi2ELi4ELi3EEENS4_18smem_ptr_flag_bitsILi8EEENSP_INS5_IJNSA_ILi8EEESG_EEENS5_IJSG_SB_EEEEEEEvNS4_8identityESY_S18_vS19_EENS_8epilogue10collective6detail29Sm90TmaWarpSpecializedAdapterINS1C_15DefaultEpilogueIaSI_SI_NS1B_6thread17LinearCombinationIaLi1EiiLNS1G_9ScaleType4KindE0ELNS_15FloatRoundStyleE2EaEENS1_15EpilogueDefaultEEEEEvvEEEEvNT_6ParamsE:
[----:B------:R-:W0:Y:S01]  /*0000*/  LDC R1, c[0x0][0x28] ;  /* 0x00000a00ff017b82 */ /* 0x000e220000000800 */
[----:B------:R-:W1:Y:S01]  /*0010*/  S2R R18, SR_TID.X ;  /* 0x0000000000127919 */ /* 0x000e620000002100 */
[----:B------:R-:W-:Y:S01]  /*0020*/  ELECT P0, URZ, PT ;  /* 0x00000000003f782f */ /* 0x000fe20003800000 */
[----:B------:R-:W-:Y:S01]  /*0030*/  BSSY B0, `(.L_x_0) ;  /* 0x000000f000007945 */ /* 0x000fe20003800000 */
[--C-:B-1----:R-:W-:Y:S02]  /*0040*/  SHF.R.U32.HI R0, RZ, 0x5, R18.reuse ;  /* 0x00000005ff007819 */ /* 0x102fe40000011612 */
[----:B------:R-:W-:-:S03]  /*0050*/  SHF.R.U32.HI R2, RZ, 0x7, R18 ;  /* 0x00000007ff027819 */ /* 0x000fc60000011612 */
[----:B------:R-:W1:Y:S04]  /*0060*/  SHFL.IDX PT, R5, R0, RZ, 0x1f ;  /* 0x00001fff00057589 */ /* 0x000e6800000e0000 */
[----:B------:R2:W3:Y:S01]  /*0070*/  SHFL.IDX PT, R8, R2, RZ, 0x1f ;  /* 0x00001fff02087589 */ /* 0x0004e200000e0000 */
[----:B-1----:R-:W-:-:S13]  /*0080*/  ISETP.NE.OR P0, PT, R5, RZ, !P0 ;  /* 0x000000ff0500720c */ /* 0x002fda0004705670 */
[----:B0-23--:R-:W-:Y:S05]  /*0090*/  @P0 BRA `(.L_x_1) ;  /* 0x0000000000200947 */ /* 0x00dfea0003800000 */
[----:B------:R-:W-:Y:S02]  /*00a0*/  ULDC.64 UR4, c[0x0][0x198] ;  /* 0x0000660000047ab9 */ /* 0x000fe40000000a00 */
[----:B------:R-:W-:Y:S02]  /*00b0*/  UIADD3 UR6, UP0, UR4, 0xf0, URZ ;  /* 0x000000f004067890 */ /* 0x000fe4000ff1e03f */
[----:B------:R-:W-:Y:S02]  /*00c0*/  UIADD3 UR4, UP1, UR4, 0x1f0, URZ ;  /* 0x000001f004047890 */ /* 0x000fe4000ff3e03f */
[----:B------:R-:W-:Y:S02]  /*00d0*/  UIADD3.X UR7, URZ, UR5, URZ, UP0, !UPT ;  /* 0x000000053f077290 */ /* 0x000fe400087fe43f */
[----:B------:R-:W-:-:S07]  /*00e0*/  UIADD3.X UR5, URZ, UR5, URZ, UP1, !UPT ;  /* 0x000000053f057290 */ /* 0x000fce0008ffe43f */
[----:B------:R0:W-:Y:S02]  /*00f0*/  UTMACCTL.PF [UR6] ;  /* 0x00000000060079b9 */ /* 0x0001e40008040000 */
[----:B------:R0:W-:Y:S02]  /*0100*/  UTMACCTL.PF [UR4] ;  /* 0x00000000040079b9 */ /* 0x0001e40008040000 */
[----:B0-----:R-:W-:Y:S01]  /*0110*/  NOP ;  /* 0x0000000000007918 */ /* 0x001fe20000000000 */
.L_x_1:
[----:B------:R-:W-:Y:S05]  /*0120*/  BSYNC B0 ;  /* 0x0000000000007941 */ /* 0x000fea0003800000 */
.L_x_0:
[----:B------:R-:W0:Y:S02]  /*0130*/  SHFL.IDX PT, R2, R0, RZ, 0x1f ;  /* 0x00001fff00027589 */ /* 0x000e2400000e0000 */
[----:B0-----:R-:W-:-:S13]  /*0140*/  ISETP.NE.AND P0, PT, R2, RZ, PT ;  /* 0x000000ff0200720c */ /* 0x001fda0003f05270 */
[----:B------:R-:W-:Y:S05]  /*0150*/  @P0 BRA `(.L_x_2) ;  /* 0x0000000000d40947 */ /* 0x000fea0003800000 */
[----:B------:R-:W-:Y:S01]  /*0160*/  ELECT P0, URZ, PT ;  /* 0x00000000003f782f */ /* 0x000fe20003800000 */
[----:B------:R-:W-:-:S12]  /*0170*/  BSSY B0, `(.L_x_2) ;  /* 0x0000033000007945 */ /* 0x000fd80003800000 */
[----:B------:R-:W-:Y:S05]  /*0180*/  @!P0 BRA `(.L_x_3) ;  /* 0x0000000000c48947 */ /* 0x000fea0003800000 */
[----:B------:R-:W0:Y:S01]  /*0190*/  S2UR UR8, SR_CgaCtaId ;  /* 0x00000000000879c3 */ /* 0x000e220000008800 */
[----:B------:R-:W-:Y:S01]  /*01a0*/  UMOV UR4, 0x400 ;  /* 0x0000040000047882 */ /* 0x000fe20000000000 */
[----:B------:R-:W-:Y:S01]  /*01b0*/  UMOV UR5, 0x1 ;  /* 0x0000000100057882 */ /* 0x000fe20000000000 */
[----:B------:R-:W-:Y:S02]  /*01c0*/  UMOV UR6, 0x100 ;  /* 0x0000010000067882 */ /* 0x000fe40000000000 */
[----:B------:R-:W-:-:S04]  /*01d0*/  UIADD3 UR6, -UR6, 0x100000, URZ ;  /* 0x0010000006067890 */ /* 0x000fc8000fffe13f */
[----:B------:R-:W-:Y:S02]  /*01e0*/  USHF.L.U32 UR7, UR6, 0xb, URZ ;  /* 0x0000000b06077899 */ /* 0x000fe4000800063f */
[----:B------:R-:W-:Y:S02]  /*01f0*/  USHF.L.U32 UR6, UR6, 0x1, URZ ;  /* 0x0000000106067899 */ /* 0x000fe4000800063f */
[----:B0-----:R-:W-:Y:S02]  /*0200*/  ULEA UR8, UR8, UR4, 0x18 ;  /* 0x0000000408087291 */ /* 0x001fe4000f8ec03f */
[----:B------:R-:W-:-:S04]  /*0210*/  UIADD3 UR4, -UR5, 0x100000, URZ ;  /* 0x0010000005047890 */ /* 0x000fc8000fffe13f */
[----:B------:R-:W-:Y:S02]  /*0220*/  USHF.L.U32 UR5, UR4, 0xb, URZ ;  /* 0x0000000b04057899 */ /* 0x000fe4000800063f */
[----:B------:R-:W-:Y:S01]  /*0230*/  USHF.L.U32 UR4, UR4, 0x1, URZ ;  /* 0x0000000104047899 */ /* 0x000fe2000800063f */
[----:B------:R-:W0:Y:S11]  /*0240*/  FENCE.VIEW.ASYNC.S ;  /* 0x00000000000073c6 */ /* 0x000e360000000000 */
[----:B0-----:R0:W1:Y:S01]  /*0250*/  SYNCS.EXCH.64 URZ, [UR8], UR4 ;  /* 0x00000004083f75b2 */ /* 0x0010620008000100 */
[----:B------:R0:W2:Y:S01]  /*0260*/  SYNCS.EXCH.64 URZ, [UR8+0x90], UR6 ;  /* 0x00009006083f75b2 */ /* 0x0000a20008000100 */
[----:B------:R0:W3:Y:S01]  /*0270*/  SYNCS.EXCH.64 URZ, [UR8+0x8], UR4 ;  /* 0x00000804083f75b2 */ /* 0x0000e20008000100 */
[----:B------:R0:W4:Y:S01]  /*0280*/  SYNCS.EXCH.64 URZ, [UR8+0x98], UR6 ;  /* 0x00009806083f75b2 */ /* 0x0001220008000100 */
[----:B------:R0:W0:Y:S01]  /*0290*/  SYNCS.EXCH.64 URZ, [UR8+0x10], UR4 ;  /* 0x00001004083f75b2 */ /* 0x0000220008000100 */
        /* <DEDUP_REMOVED lines=31> */
[----:B-1234-:R-:W-:Y:S01]  /*0490*/  NOP ;  /* 0x0000000000007918 */ /* 0x01efe20000000000 */
.L_x_3:
[----:B0-----:R-:W-:Y:S05]  /*04a0*/  BSYNC B0 ;  /* 0x0000000000007941 */ /* 0x001fea0003800000 */
.L_x_2:
[----:B------:R-:W0:Y:S01]  /*04b0*/  SHFL.IDX PT, R0, R0, RZ, 0x1f ;  /* 0x00001fff00007589 */ /* 0x000e2200000e0000 */
[----:B------:R-:W-:Y:S01]  /*04c0*/  ELECT P0, URZ, PT ;  /* 0x00000000003f782f */ /* 0x000fe20003800000 */
[----:B------:R-:W1:Y:S01]  /*04d0*/  LDC R2, c[0x0][0x65c] ;  /* 0x00019700ff027b82 */ /* 0x000e620000000800 */
[----:B------:R-:W-:Y:S01]  /*04e0*/  SHF.R.S32.HI R6, RZ, 0x1f, R5 ;  /* 0x0000001fff067819 */ /* 0x000fe20000011405 */
[----:B------:R-:W2:Y:S01]  /*04f0*/  S2R R3, SR_CTAID.Y ;  /* 0x0000000000037919 */ /* 0x000ea20000002600 */
[----:B------:R-:W-:Y:S01]  /*0500*/  UMOV UR4, 0x20 ;  /* 0x0000002000047882 */ /* 0x000fe20000000000 */
[----:B------:R-:W-:Y:S01]  /*0510*/  ISETP.NE.AND P2, PT, R8, RZ, PT ;  /* 0x000000ff0800720c */ /* 0x000fe20003f45270 */
[----:B------:R-:W-:Y:S01]  /*0520*/  NOP ;  /* 0x0000000000007918 */ /* 0x000fe20000000000 */
[----:B------:R-:W3:Y:S01]  /*0530*/  S2R R4, SR_CTAID.X ;  /* 0x0000000000047919 */ /* 0x000ee20000002500 */
[----:B------:R-:W-:Y:S01]  /*0540*/  LEA.HI R6, R6, R5, RZ, 0x2 ;  /* 0x0000000506067211 */ /* 0x000fe200078f10ff */
[----:B------:R-:W-:Y:S01]  /*0550*/  NOP ;  /* 0x0000000000007918 */ /* 0x000fe20000000000 */
[----:B0-----:R-:W-:-:S02]  /*0560*/  ISETP.NE.OR P0, PT, R0, RZ, !P0 ;  /* 0x000000ff0000720c */ /* 0x001fc40004705670 */
[----:B-1----:R-:W-:-:S04]  /*0570*/  ISETP.NE.AND P3, PT, R2, 0x1, PT ;  /* 0x000000010200780c */ /* 0x002fc80003f65270 */
[----:B------:R-:W-:Y:S02]  /*0580*/  P2R R0, PR, RZ, 0x8 ;  /* 0x00000008ff007803 */ /* 0x000fe40000000000 */
[----:B------:R-:W-:-:S05]  /*0590*/  LOP3.LUT R0, R6, 0xfffffffc, RZ, 0xc0, !PT ;  /* 0xfffffffc06007812 */ /* 0x000fca00078ec0ff */
[----:B------:R-:W-:Y:S01]  /*05a0*/  VOTEU.ALL UP0, P0 ;  /* 0x00000000003f7886 */ /* 0x000fe20000000000 */
[----:B------:R-:W-:Y:S01]  /*05b0*/  IMAD.IADD R0, R5, 0x1, -R0 ;  /* 0x0000000105007824 */ /* 0x000fe200078e0a00 */
[----:B------:R-:W3:Y:S01]  /*05c0*/  @P3 LDC R17, c[0x0][0x10] ;  /* 0x00000400ff113b82 */ /* 0x000ee20000000800 */
[----:B------:R-:W-:Y:S01]  /*05d0*/  VOTEU.ALL UP1, P0 ;  /* 0x00000000003f7886 */ /* 0x000fe20000020000 */
[----:B--2---:R-:W-:Y:S01]  /*05e0*/  @P3 IMAD.MOV.U32 R6, RZ, RZ, R3 ;  /* 0x000000ffff063224 */ /* 0x004fe200078e0003 */
[----:B------:R-:W-:Y:S01]  /*05f0*/  @!UP0 UMOV UR6, 0x400 ;  /* 0x0000040000068882 */ /* 0x000fe20000000000 */
[----:B------:R-:W-:-:S04]  /*0600*/  @!UP0 UIADD3 UR4, -UR4, 0x100000, URZ ;  /* 0x0010000004048890 */ /* 0x000fc8000fffe13f */
[----:B------:R-:W-:Y:S02]  /*0610*/  @!UP0 USHF.L.U32 UR5, UR4, 0xb, URZ ;  /* 0x0000000b04058899 */ /* 0x000fe4000800063f */
[----:B------:R-:W-:Y:S01]  /*0620*/  @!UP0 USHF.L.U32 UR4, UR4, 0x1, URZ ;  /* 0x0000000104048899 */ /* 0x000fe2000800063f */
[----:B------:R-:W-:Y:S02]  /*0630*/  @P3 IMAD.MOV.U32 R7, RZ, RZ, RZ ;  /* 0x000000ffff073224 */ /* 0x000fe400078e00ff */
[----:B------:R-:W-:Y:S01]  /*0640*/  IMAD.MOV.U32 R5, RZ, RZ, RZ ;  /* 0x000000ffff057224 */ /* 0x000fe200078e00ff */
[----:B------:R-:W0:Y:S01]  /*0650*/  @!UP0 S2UR UR7, SR_CgaCtaId ;  /* 0x00000000000789c3 */ /* 0x000e220000008800 */
[----:B------:R-:W-:-:S07]  /*0660*/  @P3 IMAD.MOV.U32 R11, RZ, RZ, RZ ;  /* 0x000000ffff0b3224 */ /* 0x000fce00078e00ff */
[----:B------:R-:W1:Y:S01]  /*0670*/  @!P3 LDC R9, c[0x0][0xc] ;  /* 0x00000300ff09bb82 */ /* 0x000e620000000800 */
[----:B---3--:R-:W-:-:S04]  /*0680*/  @P3 IMAD.WIDE.U32 R16, R4, R17, R6 ;  /* 0x0000001104103225 */ /* 0x008fc800078e0006 */
[----:B------:R-:W-:Y:S01]  /*0690*/  @P3 IMAD.IADD R17, R17, 0x1, R11 ;  /* 0x0000000111113824 */ /* 0x000fe200078e020b */
[----:B0-----:R-:W-:Y:S01]  /*06a0*/  @!UP0 ULEA UR6, UR7, UR6, 0x18 ;  /* 0x0000000607068291 */ /* 0x001fe2000f8ec03f */
[----:B------:R-:W-:Y:S01]  /*06b0*/  VOTEU.ALL UP0, P0 ;  /* 0x00000000003f7886 */ /* 0x000fe20000000000 */
[----:B------:R-:W-:-:S04]  /*06c0*/  ISETP.NE.AND P0, PT, R0, 0x3, PT ;  /* 0x000000030000780c */ /* 0x000fc80003f05270 */
[----:B------:R-:W-:Y:S01]  /*06d0*/  ISETP.EQ.OR P0, PT, R0, RZ, !P0 ;  /* 0x000000ff0000720c */ /* 0x000fe20004702670 */
[----:B-1----:R-:W-:-:S03]  /*06e0*/  @!P3 IMAD.WIDE.U32 R6, R9, R3, R4 ;  /* 0x000000030906b225 */ /* 0x002fc600078e0004 */
[C---:B------:R-:W-:Y:S01]  /*06f0*/  ISETP.EQ.AND P0, PT, R8.reuse, RZ, P0 ;  /* 0x000000ff0800720c */ /* 0x040fe20000702270 */
[----:B------:R-:W-:Y:S01]  /*0700*/  VIADD R8, R8, 0xffffffff ;  /* 0xffffffff08087836 */ /* 0x000fe20000000000 */
[----:B------:R-:W0:Y:S02]  /*0710*/  FENCE.VIEW.ASYNC.S ;  /* 0x00000000000073c6 */ /* 0x000e240000000000 */
[----:B0-----:R0:W1:Y:S01]  /*0720*/  @!UP0 SYNCS.EXCH.64 URZ, [UR6+0x130], UR4 ;  /* 0x00013004063f85b2 */ /* 0x0010620008000100 */
[----:B------:R-:W-:Y:S01]  /*0730*/  @!P3 IMAD.MOV.U32 R16, RZ, RZ, R6 ;  /* 0x000000ffff10b224 */ /* 0x000fe200078e0006 */
[----:B------:R-:W-:Y:S01]  /*0740*/  SEL R19, RZ, 0x1, !P0 ;  /* 0x00000001ff137807 */ /* 0x000fe20004000000 */
[----:B------:R-:W-:Y:S01]  /*0750*/  @!P3 IMAD.MOV.U32 R17, RZ, RZ, R7 ;  /* 0x000000ffff11b224 */ /* 0x000fe200078e0007 */
[----:B------:R-:W-:-:S04]  /*0760*/  ISETP.GE.U32.AND P1, PT, R8, 0x2, PT ;  /* 0x000000020800780c */ /* 0x000fc80003f26070 */
[----:B------:R-:W-:Y:S01]  /*0770*/  SEL R19, R19, 0x2, P1 ;  /* 0x0000000213137807 */ /* 0x000fe20000800000 */
[----:B------:R0:W1:Y:S01]  /*0780*/  @!UP1 SYNCS.EXCH.64 URZ, [UR6+0x138], UR4 ;  /* 0x00013804063f95b2 */ /* 0x0000620008000100 */
[----:B------:R-:W-:Y:S01]  /*0790*/  NOP ;  /* 0x0000000000007918 */ /* 0x000fe20000000000 */
[----:B-1----:R-:W-:Y:S06]  /*07a0*/  BAR.SYNC.DEFER_BLOCKING 0x0 ;  /* 0x0000000000007b1d */ /* 0x002fec0000010000 */
[----:B------:R-:W-:Y:S05]  /*07b0*/  @!P2 BRA `(.L_x_4) ;  /* 0x00000038001ca947 */ /* 0x000fea0003800000 */
[----:B------:R-:W-:-:S13]  /*07c0*/  ISETP.GT.U32.AND P0, PT, R8, 0x1, PT ;  /* 0x000000010800780c */ /* 0x000fda0003f04070 */
[----:B0-----:R-:W-:Y:S05]  /*07d0*/  @P0 EXIT ;  /* 0x000000000000094d */ /* 0x001fea0003800000 */
[----:B------:R-:W-:Y:S01]  /*07e0*/  ULDC.64 UR4, c[0x0][0x650] ;  /* 0x0001940000047ab9 */ /* 0x000fe20000000a00 */
[----:B------:R-:W-:Y:S01]  /*07f0*/  PRMT R0, RZ, 0x7610, R0 ;  /* 0x00007610ff007816 */ /* 0x000fe20000000000 */
[----:B------:R-:W-:Y:S01]  /*0800*/  IMAD.MOV.U32 R57, RZ, RZ, -0x1 ;  /* 0xffffffffff397424 */ /* 0x000fe200078e00ff */
[----:B------:R-:W-:Y:S01]  /*0810*/  ISETP.GE.U32.AND P0, PT, R16, UR4, PT ;  /* 0x0000000410007c0c */ /* 0x000fe2000bf06070 */
[----:B------:R-:W-:Y:S02]  /*0820*/  IMAD.MOV.U32 R58, RZ, RZ, -0x1 ;  /* 0xffffffffff3a7424 */ /* 0x000fe400078e00ff */
[----:B------:R-:W-:Y:S01]  /*0830*/  IMAD.MOV.U32 R59, RZ, RZ, -0x1 ;  /* 0xffffffffff3b7424 */ /* 0x000fe200078e00ff */
[----:B------:R-:W-:-:S13]  /*0840*/  ISETP.GE.U32.AND.EX P0, PT, R17, UR5, PT, P0 ;  /* 0x0000000511007c0c */ /* 0x000fda000bf06100 */
[----:B------:R-:W-:Y:S05]  /*0850*/  @P0 BRA `(.L_x_5) ;  /* 0x0000000400540947 */ /* 0x000fea0003800000 */
[----:B------:R-:W0:Y:S01]  /*0860*/  LDC.64 R14, c[0x0][0x628] ;  /* 0x00018a00ff0e7b82 */ /* 0x000e220000000a00 */
[----:B------:R-:W-:Y:S02]  /*0870*/  IMAD.MOV.U32 R6, RZ, RZ, R16 ;  /* 0x000000ffff067224 */ /* 0x000fe400078e0010 */
[----:B------:R-:W-:-:S05]  /*0880*/  IMAD.MOV.U32 R7, RZ, RZ, R17 ;  /* 0x000000ffff077224 */ /* 0x000fca00078e0011 */
[----:B------:R-:W1:Y:S08]  /*0890*/  LDC R0, c[0x0][0x630] ;  /* 0x00018c00ff007b82 */ /* 0x000e700000000800 */
[----:B------:R-:W2:Y:S01]  /*08a0*/  LDC.64 R20, c[0x0][0x620] ;  /* 0x00018800ff147b82 */ /* 0x000ea20000000a00 */
[----:B0-----:R-:W-:-:S04]  /*08b0*/  ISETP.NE.U32.AND P0, PT, R14, RZ, PT ;  /* 0x000000ff0e00720c */ /* 0x001fc80003f05070 */
[----:B------:R-:W-:-:S13]  /*08c0*/  ISETP.NE.AND.EX P0, PT, R15, RZ, PT, P0 ;  /* 0x000000ff0f00720c */ /* 0x000fda0003f05300 */
[----:B-12---:R-:W-:Y:S05]  /*08d0*/  @!P0 BRA `(.L_x_6) ;  /* 0x0000000000288947 */ /* 0x006fea0003800000 */
[----:B------:R-:W0:Y:S02]  /*08e0*/  LDC R11, c[0x0][0x634] ;  /* 0x00018d00ff0b7b82 */ /* 0x000e240000000800 */
[----:B0-----:R-:W-:-:S05]  /*08f0*/  IADD3 R11, P0, R16, R11, RZ ;  /* 0x0000000b100b7210 */ /* 0x001fca0007f1e0ff */
[----:B------:R-:W-:-:S04]  /*0900*/  IMAD.X R13, RZ, RZ, R17, P0 ;  /* 0x000000ffff0d7224 */ /* 0x000fc800000e0611 */
[----:B------:R-:W-:-:S04]  /*0910*/  IMAD.WIDE.U32 R6, R13, R14, RZ ;  /* 0x0000000e0d067225 */ /* 0x000fc800078e00ff */
[----:B------:R-:W-:-:S04]  /*0920*/  IMAD.WIDE.U32 R8, P0, R11, R15, R6 ;  /* 0x0000000f0b087225 */ /* 0x000fc80007800006 */
[----:B------:R-:W-:-:S04]  /*0930*/  IMAD.WIDE.U32 R6, R11, R14, RZ ;  /* 0x0000000e0b067225 */ /* 0x000fc800078e00ff */
[----:B------:R-:W-:Y:S01]  /*0940*/  IMAD.X R11, RZ, RZ, RZ, P0 ;  /* 0x000000ffff0b7224 */ /* 0x000fe200000e06ff */
[----:B------:R-:W-:Y:S01]  /*0950*/  IADD3 RZ, P0, R7, R8, RZ ;  /* 0x0000000807ff7210 */ /* 0x000fe20007f1e0ff */
[----:B------:R-:W-:-:S04]  /*0960*/  IMAD.MOV.U32 R10, RZ, RZ, R9 ;  /* 0x000000ffff0a7224 */ /* 0x000fc800078e0009 */
[----:B------:R-:W-:-:S08]  /*0970*/  IMAD.WIDE.U32.X R6, R13, R15, R10, P0 ;  /* 0x0000000f0d067225 */ /* 0x000fd000000e040a */
.L_x_6:
[-CC-:B------:R-:W-:Y:S01]  /*0980*/  SHF.R.U64 R59, R6, R0.reuse, R7.reuse ;  /* 0x00000000063b7219 */ /* 0x180fe20000001207 */
[----:B------:R-:W0:Y:S01]  /*0990*/  LDC R10, c[0x0][0x618] ;  /* 0x00018600ff0a7b82 */ /* 0x000e220000000800 */
[----:B------:R-:W-:Y:S01]  /*09a0*/  SHF.R.U32.HI R5, RZ, R0, R7 ;  /* 0x00000000ff057219 */ /* 0x000fe20000011607 */
[----:B------:R-:W-:Y:S01]  /*09b0*/  ULDC UR4, c[0x0][0x150] ;  /* 0x0000540000047ab9 */ /* 0x000fe20000000800 */
[----:B------:R-:W-:Y:S02]  /*09c0*/  IADD3 R9, P0, RZ, -R59, RZ ;  /* 0x8000003bff097210 */ /* 0x000fe40007f1e0ff */
[----:B------:R-:W-:-:S03]  /*09d0*/  I2FP.F32.U32 R0, R4 ;  /* 0x0000000400007245 */ /* 0x000fc60000201000 */
[----:B------:R-:W1:Y:S01]  /*09e0*/  LDC.64 R26, c[0x0][0x640] ;  /* 0x00019000ff1a7b82 */ /* 0x000e620000000a00 */
[----:B------:R-:W-:Y:S02]  /*09f0*/  IMAD.X R11, RZ, RZ, ~R5, P0 ;  /* 0x000000ffff0b7224 */ /* 0x000fe400000e0e05 */
[----:B------:R-:W-:Y:S01]  /*0a00*/  FMUL R0, R0, UR4 ;  /* 0x0000000400007c20 */ /* 0x000fe20008400000 */
[----:B------:R-:W-:Y:S01]  /*0a10*/  IMAD.WIDE.U32 R6, R9, R20, R16 ;  /* 0x0000001409067225 */ /* 0x000fe200078e0010 */
[----:B------:R-:W-:-:S03]  /*0a20*/  ULDC UR4, c[0x0][0x154] ;  /* 0x0000550000047ab9 */ /* 0x000fc60000000800 */
[----:B------:R-:W-:Y:S01]  /*0a30*/  IMAD R8, R11, R20, RZ ;  /* 0x000000140b087224 */ /* 0x000fe200078e02ff */
[----:B------:R-:W2:Y:S01]  /*0a40*/  LDC R5, c[0x0][0x144] ;  /* 0x00005100ff057b82 */ /* 0x000ea20000000800 */
[----:B------:R-:W3:Y:S02]  /*0a50*/  F2I.U32.TRUNC.NTZ R0, R0 ;  /* 0x0000000000007305 */ /* 0x000ee4000020f000 */
[----:B------:R-:W-:-:S04]  /*0a60*/  IMAD R9, R9, R21, R8 ;  /* 0x0000001509097224 */ /* 0x000fc800078e0208 */
[----:B------:R-:W-:Y:S01]  /*0a70*/  IMAD.IADD R7, R7, 0x1, R9 ;  /* 0x0000000107077824 */ /* 0x000fe200078e0209 */
[----:B------:R-:W4:Y:S01]  /*0a80*/  LDC R12, c[0x0][0x608] ;  /* 0x00018200ff0c7b82 */ /* 0x000f220000000800 */
[----:B------:R-:W-:-:S03]  /*0a90*/  IMAD.MOV.U32 R9, RZ, RZ, -0x1 ;  /* 0xffffffffff097424 */ /* 0x000fc600078e00ff */
[-CC-:B0-----:R-:W-:Y:S02]  /*0aa0*/  SHF.R.U64 R20, R6, R10.reuse, R7.reuse ;  /* 0x0000000a06147219 */ /* 0x181fe40000001207 */
[----:B------:R-:W-:Y:S02]  /*0ab0*/  I2FP.F32.U32 R6, R3 ;  /* 0x0000000300067245 */ /* 0x000fe40000201000 */
[----:B------:R-:W0:Y:S01]  /*0ac0*/  LDC R24, c[0x0][0x658] ;  /* 0x00019600ff187b82 */ /* 0x000e220000000800 */
[----:B-1----:R-:W-:Y:S01]  /*0ad0*/  ISETP.NE.U32.AND P0, PT, R26, RZ, PT ;  /* 0x000000ff1a00720c */ /* 0x002fe20003f05070 */
[----:B---3--:R-:W-:Y:S01]  /*0ae0*/  IMAD.MOV R8, RZ, RZ, -R0 ;  /* 0x000000ffff087224 */ /* 0x008fe200078e0a00 */
[----:B------:R-:W-:Y:S01]  /*0af0*/  SHF.R.U32.HI R7, RZ, R10, R7 ;  /* 0x0000000aff077219 */ /* 0x000fe20000011607 */
[----:B------:R-:W-:Y:S01]  /*0b00*/  FMUL R6, R6, UR4 ;  /* 0x0000000406067c20 */ /* 0x000fe20008400000 */
[----:B------:R-:W-:-:S03]  /*0b10*/  ISETP.NE.AND.EX P0, PT, R27, RZ, PT, P0 ;  /* 0x000000ff1b00720c */ /* 0x000fc60003f05300 */
[----:B------:R-:W1:Y:S01]  /*0b20*/  LDC R14, c[0x0][0x148] ;  /* 0x00005200ff0e7b82 */ /* 0x000e620000000800 */
[----:B--2---:R-:W-:-:S07]  /*0b30*/  IMAD R0, R5, R8, R4 ;  /* 0x0000000805007224 */ /* 0x004fce00078e0204 */
[----:B------:R-:W2:Y:S01]  /*0b40*/  LDC R22, c[0x0][0x600] ;  /* 0x00018000ff167b82 */ /* 0x000ea20000000800 */
[-CC-:B----4-:R-:W-:Y:S02]  /*0b50*/  SHF.R.U64 R28, R20, R12.reuse, R7.reuse ;  /* 0x0000000c141c7219 */ /* 0x190fe40000001207 */
[----:B------:R-:W-:Y:S01]  /*0b60*/  SHF.R.U32.HI R5, RZ, R12, R7 ;  /* 0x0000000cff057219 */ /* 0x000fe20000011607 */
[----:B------:R-:W-:Y:S01]  /*0b70*/  IMAD.MOV.U32 R7, RZ, RZ, 0x1 ;  /* 0x00000001ff077424 */ /* 0x000fe200078e00ff */
[----:B------:R3:W4:Y:S03]  /*0b80*/  F2I.U32.TRUNC.NTZ R12, R6 ;  /* 0x00000006000c7305 */ /* 0x000726000020f000 */
[----:B------:R-:W1:Y:S01]  /*0b90*/  LDC R15, c[0x0][0x648] ;  /* 0x00019200ff0f7b82 */ /* 0x000e620000000800 */
[-C--:B0-----:R-:W-:Y:S02]  /*0ba0*/  SHF.L.U32 R4, R9, R24.reuse, RZ ;  /* 0x0000001809047219 */ /* 0x081fe400000006ff */
[----:B------:R-:W-:-:S02]  /*0bb0*/  SHF.R.U64 R30, R28, R24, R5 ;  /* 0x000000181c1e7219 */ /* 0x000fc40000001205 */
[----:B------:R-:W-:Y:S02]  /*0bc0*/  LOP3.LUT R11, RZ, R4, RZ, 0x33, !PT ;  /* 0x00000004ff0b7212 */ /* 0x000fe400078e33ff */
[-C--:B------:R-:W-:Y:S01]  /*0bd0*/  SHF.R.U32.HI R5, RZ, R24.reuse, R5 ;  /* 0x00000018ff057219 */ /* 0x080fe20000011605 */
[----:B------:R-:W0:Y:S01]  /*0be0*/  LDC R21, c[0x0][0x638] ;  /* 0x00018e00ff157b82 */ /* 0x000e220000000800 */
[----:B------:R-:W-:Y:S01]  /*0bf0*/  SHF.L.U32 R10, R7, R24, RZ ;  /* 0x00000018070a7219 */ /* 0x000fe200000006ff */
[----:B------:R-:W-:-:S06]  /*0c00*/  IMAD.MOV.U32 R4, RZ, RZ, R30 ;  /* 0x000000ffff047224 */ /* 0x000fcc00078e001e */
[----:B------:R-:W0:Y:S01]  /*0c10*/  LDC R57, c[0x0][0x610] ;  /* 0x00018400ff397b82 */ /* 0x000e220000000800 */
[----:B---34-:R-:W-:Y:S05]  /*0c20*/  @!P0 BRA `(.L_x_7) ;  /* 0x0000000000288947 */ /* 0x018fea0003800000 */
[----:B------:R-:W3:Y:S02]  /*0c30*/  LDC R9, c[0x0][0x64c] ;  /* 0x00019300ff097b82 */ /* 0x000ee40000000800 */
[----:B---3--:R-:W-:-:S05]  /*0c40*/  IADD3 R9, P0, R30, R9, RZ ;  /* 0x000000091e097210 */ /* 0x008fca0007f1e0ff */
        /* <DEDUP_REMOVED lines=8> */
.L_x_7:
[----:B-1----:R-:W-:Y:S01]  /*0cd0*/  SHF.R.U64 R4, R4, R15, R5 ;  /* 0x0000000f04047219 */ /* 0x002fe20000001205 */
[----:B--2---:R-:W-:Y:S01]  /*0ce0*/  VIADD R5, R22, 0xffffffff ;  /* 0xffffffff16057836 */ /* 0x004fe20000000000 */
[----:B------:R-:W-:Y:S01]  /*0cf0*/  LOP3.LUT R11, R28, R11, RZ, 0xc0, !PT ;  /* 0x0000000b1c0b7212 */ /* 0x000fe200078ec0ff */
[----:B------:R-:W-:Y:S02]  /*0d00*/  IMAD.MOV R12, RZ, RZ, -R12 ;  /* 0x000000ffff0c7224 */ /* 0x000fe400078e0a0c */
[----:B------:R-:W-:Y:S02]  /*0d10*/  IMAD.MOV R6, RZ, RZ, -R4 ;  /* 0x000000ffff067224 */ /* 0x000fe400078e0a04 */
[----:B------:R-:W-:Y:S01]  /*0d20*/  IMAD R11, R10, R4, R11 ;  /* 0x000000040a0b7224 */ /* 0x000fe200078e020b */
[----:B------:R-:W-:Y:S01]  /*0d30*/  LOP3.LUT R4, R20, R5, RZ, 0xc0, !PT ;  /* 0x0000000514047212 */ /* 0x000fe200078ec0ff */
[----:B------:R-:W-:Y:S02]  /*0d40*/  @P3 IMAD R0, R14, R12, R3 ;  /* 0x0000000c0e003224 */ /* 0x000fe400078e0203 */
[----:B0-----:R-:W-:-:S02]  /*0d50*/  IMAD R3, R6, R21, R30 ;  /* 0x0000001506037224 */ /* 0x001fc400078e021e */
[----:B------:R-:W-:Y:S02]  /*0d60*/  IMAD R57, R11, R57, R0 ;  /* 0x000000390b397224 */ /* 0x000fe400078e0200 */
[----:B------:R-:W-:Y:S02]  /*0d70*/  IMAD R4, R3, R22, R4 ;  /* 0x0000001603047224 */ /* 0x000fe400078e0204 */
[----:B------:R-:W-:-:S03]  /*0d80*/  IMAD.MOV.U32 R0, RZ, RZ, 0x1 ;  /* 0x00000001ff007424 */ /* 0x000fc600078e00ff */
[----:B------:R-:W-:Y:S02]  /*0d90*/  SEL R58, R4, R57, !P3 ;  /* 0x00000039043a7207 */ /* 0x000fe40005800000 */
[----:B------:R-:W-:-:S07]  /*0da0*/  SEL R57, R57, R4, !P3 ;  /* 0x0000000439397207 */ /* 0x000fce0005800000 */
.L_x_5:
[----:B------:R-:W-:-:S08]  /*0db0*/  NOP ;  /* 0x0000000000007918 */ /* 0x000fd00000000000 */
[----:B------:R-:W0:Y:S02]  /*0dc0*/  USETMAXREG.TRY_ALLOC.CTAPOOL UP0, 0xe8 ;  /* 0x000000e8000079c8 */ /* 0x000e240008000600 */
[----:B0-----:R-:W-:-:S13]  /*0dd0*/  PLOP3.LUT P0, PT, PT, PT, UP0, 0x80, 0x0 ;  /* 0x000000000000781c */ /* 0x001fda0003f0f008 */
[----:B------:R-:W-:Y:S05]  /*0de0*/  @!P0 BRA `(.L_x_5) ;  /* 0xfffffffc00f08947 */ /* 0x000fea000383ffff */
[----:B------:R-:W-:Y:S01]  /*0df0*/  ULDC.64 UR4, c[0x0][0x598] ;  /* 0x0001660000047ab9 */ /* 0x000fe20000000a00 */
[----:B------:R-:W-:Y:S01]  /*0e00*/  ULDC.64 UR36, c[0x0][0x208] ;  /* 0x0000820000247ab9 */ /* 0x000fe20000000a00 */
[----:B------:R-:W-:-:S04]  /*0e10*/  ISETP.NE.U32.AND P0, PT, RZ, UR4, PT ;  /* 0x00000004ff007c0c */ /* 0x000fc8000bf05070 */
[----:B------:R-:W-:-:S13]  /*0e20*/  ISETP.NE.AND.EX P0, PT, RZ, UR5, PT, P0 ;  /* 0x00000005ff007c0c */ /* 0x000fda000bf05300 */
[----:B------:R-:W-:Y:S05]  /*0e30*/  @!P0 BRA `(.L_x_8) ;  /* 0x00000000001c8947 */ /* 0x000fea0003800000 */
[----:B------:R-:W0:Y:S02]  /*0e40*/  LDC.64 R4, c[0x0][0x598] ;  /* 0x00016600ff047b82 */ /* 0x000e240000000a00 */
[----:B0-----:R-:W2:Y:S02]  /*0e50*/  LDG.E.64 R4, desc[UR36][R4.64] ;  /* 0x0000002404047981 */ /* 0x001ea4000c1e1b00 */
[----:B--2---:R-:W-:-:S04]  /*0e60*/  ISETP.NE.U32.AND P0, PT, R4, RZ, PT ;  /* 0x000000ff0400720c */ /* 0x004fc80003f05070 */
[----:B------:R-:W-:-:S13]  /*0e70*/  ISETP.NE.AND.EX P0, PT, R5, RZ, PT, P0 ;  /* 0x000000ff0500720c */ /* 0x000fda0003f05300 */
[----:B------:R-:W-:Y:S05]  /*0e80*/  @!P0 BRA `(.L_x_8) ;  /* 0x0000000000088947 */ /* 0x000fea0003800000 */
[----:B------:R0:W5:Y:S01]  /*0e90*/  LD.E R22, desc[UR36][R4.64] ;  /* 0x0000002404167980 */ /* 0x000162000c101900 */
[----:B------:R-:W-:Y:S05]  /*0ea0*/  BRA `(.L_x_9) ;  /* 0x0000000000247947 */ /* 0x000fea0003800000 */
.L_x_8:
[----:B------:R-:W-:Y:S02]  /*0eb0*/  ULDC.64 UR4, c[0x0][0x588] ;  /* 0x0001620000047ab9 */ /* 0x000fe40000000a00 */
[----:B------:R-:W-:-:S04]  /*0ec0*/  ISETP.NE.U32.AND P0, PT, RZ, UR4, PT ;  /* 0x00000004ff007c0c */ /* 0x000fc8000bf05070 */
[----:B------:R-:W-:-:S13]  /*0ed0*/  ISETP.NE.AND.EX P0, PT, RZ, UR5, PT, P0 ;  /* 0x00000005ff007c0c */ /* 0x000fda000bf05300 */
[----:B------:R-:W-:Y:S05]  /*0ee0*/  @!P0 BRA `(.L_x_10) ;  /* 0x00000000000c8947 */ /* 0x000fea0003800000 */
[----:B------:R-:W0:Y:S02]  /*0ef0*/  LDC.64 R22, c[0x0][0x588] ;  /* 0x00016200ff167b82 */ /* 0x000e240000000a00 */
[----:B0-----:R1:W5:Y:S01]  /*0f00*/  LDG.E R22, desc[UR36][R22.64] ;  /* 0x0000002416167981 */ /* 0x001362000c1e1900 */
[----:B------:R-:W-:Y:S05]  /*0f10*/  BRA `(.L_x_9) ;  /* 0x0000000000087947 */ /* 0x000fea0003800000 */
.L_x_10:
[----:B------:R-:W-:Y:S02]  /*0f20*/  ULDC UR4, c[0x0][0x580] ;  /* 0x0001600000047ab9 */ /* 0x000fe40000000800 */
[----:B------:R-:W-:-:S07]  /*0f30*/  IMAD.U32 R22, RZ, RZ, UR4 ;  /* 0x00000004ff167e24 */ /* 0x000fce000f8e00ff */
.L_x_9:
[----:B------:R-:W-:Y:S02]  /*0f40*/  ULDC.64 UR4, c[0x0][0x5a0] ;  /* 0x0001680000047ab9 */ /* 0x000fe40000000a00 */
[----:B------:R-:W-:-:S04]  /*0f50*/  ISETP.NE.U32.AND P0, PT, RZ, UR4, PT ;  /* 0x00000004ff007c0c */ /* 0x000fc8000bf05070 */
[----:B------:R-:W-:-:S13]  /*0f60*/  ISETP.NE.AND.EX P0, PT, RZ, UR5, PT, P0 ;  /* 0x00000005ff007c0c */ /* 0x000fda000bf05300 */
[----:B------:R-:W-:Y:S05]  /*0f70*/  @!P0 BRA `(.L_x_11) ;  /* 0x00000000001c8947 */ /* 0x000fea0003800000 */
[----:B0-----:R-:W0:Y:S02]  /*0f80*/  LDC.64 R4, c[0x0][0x5a0] ;  /* 0x00016800ff047b82 */ /* 0x001e240000000a00 */
[----:B0-----:R-:W2:Y:S02]  /*0f90*/  LDG.E.64 R4, desc[UR36][R4.64] ;  /* 0x0000002404047981 */ /* 0x001ea4000c1e1b00 */
[----:B--2---:R-:W-:-:S04]  /*0fa0*/  ISETP.NE.U32.AND P0, PT, R4, RZ, PT ;  /* 0x000000ff0400720c */ /* 0x004fc80003f05070 */
[----:B------:R-:W-:-:S13]  /*0fb0*/  ISETP.NE.AND.EX P0, PT, R5, RZ, PT, P0 ;  /* 0x000000ff0500720c */ /* 0x000fda0003f05300 */
[----:B------:R-:W-:Y:S05]  /*0fc0*/  @!P0 BRA `(.L_x_11) ;  /* 0x0000000000088947 */ /* 0x000fea0003800000 */
[----:B-1----:R0:W5:Y:S01]  /*0fd0*/  LD.E R23, desc[UR36][R4.64] ;  /* 0x0000002404177980 */ /* 0x002162000c101900 */
[----:B------:R-:W-:Y:S05]  /*0fe0*/  BRA `(.L_x_12) ;  /* 0x0000000000247947 */ /* 0x000fea0003800000 */
.L_x_11:
[----:B------:R-:W-:Y:S02]  /*0ff0*/  ULDC.64 UR4, c[0x0][0x590] ;  /* 0x0001640000047ab9 */ /* 0x000fe40000000a00 */
[----:B------:R-:W-:-:S04]  /*1000*/  ISETP.NE.U32.AND P0, PT, RZ, UR4, PT ;  /* 0x00000004ff007c0c */ /* 0x000fc8000bf05070 */
[----:B------:R-:W-:-:S13]  /*1010*/  ISETP.NE.AND.EX P0, PT, RZ, UR5, PT, P0 ;  /* 0x00000005ff007c0c */ /* 0x000fda000bf05300 */
[----:B------:R-:W-:Y:S05]  /*1020*/  @!P0 BRA `(.L_x_13) ;  /* 0x00000000000c8947 */ /* 0x000fea0003800000 */
[----:B0-----:R-:W1:Y:S02]  /*1030*/  LDC.64 R4, c[0x0][0x590] ;  /* 0x00016400ff047b82 */ /* 0x001e640000000a00 */
[----:B-1----:R1:W5:Y:S01]  /*1040*/  LDG.E R23, desc[UR36][R4.64] ;  /* 0x0000002404177981 */ /* 0x002362000c1e1900 */
[----:B------:R-:W-:Y:S05]  /*1050*/  BRA `(.L_x_12) ;  /* 0x0000000000087947 */ /* 0x000fea0003800000 */
.L_x_13:
[----:B------:R-:W-:Y:S02]  /*1060*/  ULDC UR4, c[0x0][0x584] ;  /* 0x0001610000047ab9 */ /* 0x000fe40000000800 */
[----:B-1----:R-:W-:-:S07]  /*1070*/  IMAD.U32 R23, RZ, RZ, UR4 ;  /* 0x00000004ff177e24 */ /* 0x002fce000f8e00ff */
.L_x_12:
[----:B------:R-:W-:-:S13]  /*1080*/  LOP3.LUT P0, RZ, R0, 0xff, RZ, 0xc0, !PT ;  /* 0x000000ff00ff7812 */ /* 0x000fda000780c0ff */
[----:B------:R-:W-:Y:S05]  /*1090*/  @!P0 EXIT ;  /* 0x000000000000894d */ /* 0x000fea0003800000 */
[----:B------:R-:W-:Y:S01]  /*10a0*/  ULDC UR4, c[0x0][0x28c] ;  /* 0x0000a30000047ab9 */ /* 0x000fe20000000800 */
[----:B------:R-:W-:Y:S01]  /*10b0*/  UMOV UR38, URZ ;  /* 0x0000003f00267c82 */ /* 0x000fe20008000000 */
[----:B------:R-:W-:Y:S01]  /*10c0*/  UIADD3 UR4, UR4, 0x3f, URZ ;  /* 0x0000003f04047890 */ /* 0x000fe2000fffe03f */
[----:B------:R-:W-:-:S03]  /*10d0*/  UMOV UR39, URZ ;  /* 0x0000003f00277c82 */ /* 0x000fc60008000000 */
[----:B------:R-:W-:-:S04]  /*10e0*/  USHF.R.S32.HI UR5, URZ, 0x1f, UR4 ;  /* 0x0000001f3f057899 */ /* 0x000fc80008011404 */
[----:B------:R-:W-:-:S04]  /*10f0*/  ULEA.HI UR5, UR5, UR4, URZ, 0x6 ;  /* 0x0000000405057291 */ /* 0x000fc8000f8f303f */
[----:B------:R-:W-:-:S12]  /*1100*/  USHF.R.S32.HI UR40, URZ, 0x6, UR5 ;  /* 0x000000063f287899 */ /* 0x000fd80008011405 */
.L_x_99:
[----:B------:R-:W-:Y:S01]  /*1110*/  LOP3.LUT R0, R18, 0x80, RZ, 0xc0, !PT ;  /* 0x0000008012007812 */ /* 0x000fe200078ec0ff */
[----:B------:R-:W2:Y:S01]  /*1120*/  S2UR UR7, SR_CgaCtaId ;  /* 0x00000000000779c3 */ /* 0x000ea20000008800 */
[----:B------:R-:W-:Y:S02]  /*1130*/  UMOV UR6, 0x400 ;  /* 0x0000040000067882 */ /* 0x000fe40000000000 */
[----:B------:R-:W-:-:S06]  /*1140*/  SHF.R.U32.HI R0, RZ, 0x7, R0 ;  /* 0x00000007ff007819 */ /* 0x000fcc0000011600 */
[----:B------:R-:W3:Y:S01]  /*1150*/  SHFL.IDX PT, R0, R0, RZ, 0x1f ;  /* 0x00001fff00007589 */ /* 0x000ee200000e0000 */
[----:B--2---:R-:W-:Y:S01]  /*1160*/  ULEA UR6, UR7, UR6, 0x18 ;  /* 0x0000000607067291 */ /* 0x004fe2000f8ec03f */
[----:B---3--:R-:W-:-:S13]  /*1170*/  R2UR UR4, R0 ;  /* 0x00000000000472ca */ /* 0x008fda00000e0000 */
[----:B------:R-:W-:-:S04]  /*1180*/  ULEA.HI UR5, UR4, UR4, URZ, 0x1 ;  /* 0x0000000404057291 */ /* 0x000fc8000f8f083f */
[----:B------:R-:W-:-:S04]  /*1190*/  ULOP3.LUT UR5, UR5, 0xffffe, URZ, 0xc0, !UPT ;  /* 0x000ffffe05057892 */ /* 0x000fc8000f8ec03f */
[----:B------:R-:W-:-:S03]  /*11a0*/  UIADD3 UR5, UR4, -UR5, URZ ;  /* 0x8000000504057290 */ /* 0x000fc6000fffe03f */
[----:B------:R-:W-:Y:S01]  /*11b0*/  ULDC UR4, c[0x0][0x28c] ;  /* 0x0000a30000047ab9 */ /* 0x000fe20000000800 */
[----:B------:R-:W-:Y:S01]  /*11c0*/  ULEA UR5, UR5, UR6, 0xc ;  /* 0x0000000605057291 */ /* 0x000fe2000f8e603f */
[----:B------:R-:W-:-:S03]  /*11d0*/  ISETP.LT.AND P0, PT, RZ, UR4, PT ;  /* 0x00000004ff007c0c */ /* 0x000fc6000bf01270 */
[----:B------:R-:W-:-:S04]  /*11e0*/  UIADD3 UR5, UR5, 0x200, URZ ;  /* 0x0000020005057890 */ /* 0x000fc8000fffe03f */
[----:B------:R-:W-:-:S04]  /*11f0*/  USHF.R.U32.HI UR5, URZ, 0x4, UR5 ;  /* 0x000000043f057899 */ /* 0x000fc80008011605 */
[----:B------:R-:W-:Y:S02]  /*1200*/  ULOP3.LUT UR41, UR5, 0x3fff, URZ, 0xc0, !UPT ;  /* 0x00003fff05297892 */ /* 0x000fe4000f8ec03f */
[----:B0---4-:R-:W-:Y:S10]  /*1210*/  @P0 BRA `(.L_x_14) ;  /* 0x0000000000400947 */ /* 0x011ff40003800000 */
[----:B------:R-:W-:Y:S01]  /*1220*/  MOV R0, 0x0 ;  /* 0x0000000000007802 */ /* 0x000fe20000000f00 */
[----:B------:R-:W-:Y:S01]  /*1230*/  ULDC.64 UR4, c[0x4][0x68] ;  /* 0x01001a0000047ab9 */ /* 0x000fe20000000a00 */
[----:B------:R-:W-:Y:S01]  /*1240*/  ULDC.64 UR6, c[0x4][0x8] ;  /* 0x0100020000067ab9 */ /* 0x000fe20000000a00 */
[----:B01----:R-:W-:Y:S01]  /*1250*/  IMAD.U32 R4, RZ, RZ, UR4 ;  /* 0x00000004ff047e24 */ /* 0x003fe2000f8e00ff */
[----:B------:R0:W1:Y:S01]  /*1260*/  LDC.64 R14, c[0x4][R0] ;  /* 0x01000000000e7b82 */ /* 0x0000620000000a00 */
[----:B------:R-:W-:Y:S01]  /*1270*/  IMAD.U32 R5, RZ, RZ, UR5 ;  /* 0x00000005ff057e24 */ /* 0x000fe2000f8e00ff */
[----:B------:R-:W-:Y:S01]  /*1280*/  ULDC.64 UR4, c[0x4][0x70] ;  /* 0x01001c0000047ab9 */ /* 0x000fe20000000a00 */
[----:B------:R-:W-:Y:S02]  /*1290*/  IMAD.U32 R10, RZ, RZ, UR6 ;  /* 0x00000006ff0a7e24 */ /* 0x000fe4000f8e00ff */
[----:B------:R-:W-:Y:S02]  /*12a0*/  IMAD.U32 R6, RZ, RZ, UR4 ;  /* 0x00000004ff067e24 */ /* 0x000fe4000f8e00ff */
[----:B------:R-:W-:-:S02]  /*12b0*/  IMAD.U32 R7, RZ, RZ, UR5 ;  /* 0x00000005ff077e24 */ /* 0x000fc4000f8e00ff */
[----:B------:R-:W-:Y:S02]  /*12c0*/  IMAD.U32 R11, RZ, RZ, UR7 ;  /* 0x00000007ff0b7e24 */ /* 0x000fe4000f8e00ff */
[----:B------:R-:W-:Y:S02]  /*12d0*/  IMAD.MOV.U32 R8, RZ, RZ, 0x1e1 ;  /* 0x000001e1ff087424 */ /* 0x000fe400078e00ff */
[----:B------:R-:W-:Y:S02]  /*12e0*/  IMAD.MOV.U32 R12, RZ, RZ, 0x1 ;  /* 0x00000001ff0c7424 */ /* 0x000fe400078e00ff */
[----:B0-----:R-:W-:-:S07]  /*12f0*/  IMAD.MOV.U32 R13, RZ, RZ, RZ ;  /* 0x000000ffff0d7224 */ /* 0x001fce00078e00ff */
[----:B------:R-:W-:-:S07]  /*1300*/  LEPC R20, `(.L_x_14) ;  /* 0x000000001014794e */ /* 0x000fce0000000000 */
[----:B-1---5:R-:W-:Y:S05]  /*1310*/  CALL.ABS.NOINC R14 ;  /* 0x000000000e007343 */ /* 0x022fea0003c00000 */
.L_x_14:
[----:B------:R-:W-:-:S04]  /*1320*/  LOP3.LUT R0, R19, 0x1, RZ, 0xfc, !PT ;  /* 0x0000000113007812 */ /* 0x000fc800078efcff */
[----:B------:R-:W-:-:S13]  /*1330*/  ISETP.NE.AND P0, PT, R0, 0x3, PT ;  /* 0x000000030000780c */ /* 0x000fda0003f05270 */
[----:B------:R-:W-:Y:S05]  /*1340*/  @!P0 BRA `(.L_x_15) ;  /* 0x0000000000048947 */ /* 0x000fea0003800000 */
[----:B------:R-:W-:Y:S01]  /*1350*/  BPT.TRAP 0x1 ;  /* 0x000000040000795c */ /* 0x000fe20000300000 */
.L_x_15:
[----:B------:R-:W2:Y:S01]  /*1360*/  S2UR UR5, SR_CgaCtaId ;  /* 0x00000000000579c3 */ /* 0x000ea20000008800 */
[----:B------:R-:W-:Y:S01]  /*1370*/  UMOV UR4, 0x400 ;  /* 0x0000040000047882 */ /* 0x000fe20000000000 */
[----:B------:R-:W-:Y:S02]  /*1380*/  IMAD.U32 R0, RZ, RZ, UR38 ;  /* 0x00000026ff007e24 */ /* 0x000fe4000f8e00ff */
[----:B------:R-:W-:-:S03]  /*1390*/  IMAD.U32 R3, RZ, RZ, UR39 ;  /* 0x00000027ff037e24 */ /* 0x000fc6000f8e00ff */
[----:B------:R-:W-:Y:S01]  /*13a0*/  SHF.L.U32 R0, R0, 0x1f, RZ ;  /* 0x0000001f00007819 */ /* 0x000fe200000006ff */
[----:B--2---:R-:W-:-:S06]  /*13b0*/  ULEA UR4, UR5, UR4, 0x18 ;  /* 0x0000000405047291 */ /* 0x004fcc000f8ec03f */
[----:B------:R-:W-:-:S04]  /*13c0*/  IMAD.U32 R6, RZ, RZ, UR4 ;  /* 0x00000004ff067e24 */ /* 0x000fc8000f8e00ff */
[----:B------:R-:W-:-:S04]  /*13d0*/  IMAD R3, R3, 0x8, R6 ;  /* 0x0000000803037824 */ /* 0x000fc800078e0206 */
[----:B------:R2:W3:Y:S01]  /*13e0*/  SYNCS.PHASECHK.TRANS64.TRYWAIT P1, [R3+URZ], R0 ;  /* 0x00000000030075a7 */ /* 0x0004e2000802017f */
[----:B------:R-:W-:Y:S05]  /*13f0*/  @!P0 BRA `(.L_x_16) ;  /* 0x0000000000048947 */ /* 0x000fea0003800000 */
[----:B------:R-:W-:Y:S01]  /*1400*/  BPT.TRAP 0x1 ;  /* 0x000000040000795c */ /* 0x000fe20000300000 */
.L_x_16:
[----:B---3--:R-:W-:Y:S05]  /*1410*/  @P1 BRA `(.L_x_17) ;  /* 0x0000000000081947 */ /* 0x008fea0003800000 */
[----:B------:R-:W3:Y:S02]  /*1420*/  SYNCS.PHASECHK.TRANS64.TRYWAIT P1, [R3+URZ], R0 ;  /* 0x00000000030075a7 */ /* 0x000ee4000802017f */
[----:B---3--:R-:W-:Y:S05]  /*1430*/  @!P1 BRA `(.L_x_18) ;  /* 0x0000004800809947 */ /* 0x008fea0003800000 */
.L_x_17:
[----:B------:R-:W-:-:S04]  /*1440*/  UISETP.LT.AND UP0, UPT, UR40, 0x1, UPT ;  /* 0x000000012800788c */ /* 0x000fc8000bf01270 */
[----:B------:R-:W-:-:S06]  /*1450*/  USEL UR4, UR40, 0x1, UP0 ;  /* 0x0000000128047887 */ /* 0x000fcc0008000000 */
[----:B--23--:R-:W-:Y:S01]  /*1460*/  IMAD.U32 R0, RZ, RZ, UR4 ;  /* 0x00000004ff007e24 */ /* 0x00cfe2000f8e00ff */
[----:B------:R-:W-:Y:S05]  /*1470*/  WARPSYNC.ALL ;  /* 0x0000000000007948 */ /* 0x000fea0003800000 */
[----:B------:R-:W-:-:S04]  /*1480*/  IADD3 R0, -R0, UR40, RZ ;  /* 0x0000002800007c10 */ /* 0x000fc8000fffe1ff */
[----:B------:R-:W-:Y:S02]  /*1490*/  ISETP.GE.AND P1, PT, R0, 0x1, PT ;  /* 0x000000010000780c */ /* 0x000fe40003f26270 */
[----:B------:R-:W-:Y:S01]  /*14a0*/  R2UR UR4, R6 ;  /* 0x00000000060472ca */ /* 0x000fe200000e0000 */
[----:B------:R-:W-:Y:S01]  /*14b0*/  ULOP3.LUT UR41, UR41, 0x10000, URZ, 0xfc, !UPT ;  /* 0x0001000029297892 */ /* 0x000fe2000f8efc3f */
[----:B------:R-:W-:Y:S01]  /*14c0*/  WARPGROUP.ARRIVE ;  /* 0x00000000000079c5 */ /* 0x000fe20000000000 */
[----:B------:R-:W-:Y:S01]  /*14d0*/  UMOV UR5, 0x80000020 ;  /* 0x8000002000057882 */ /* 0x000fe20000000000 */
[----:B------:R-:W-:-:S09]  /*14e0*/  UMOV UR7, 0x80000020 ;  /* 0x8000002000077882 */ /* 0x000fd20000000000 */
[----:B------:R-:W-:-:S04]  /*14f0*/  UIADD3 UR4, UR4, 0x24200, URZ ;  /* 0x0002420004047890 */ /* 0x000fc8000fffe03f */
[----:B------:R-:W-:-:S04]  /*1500*/  USHF.R.U32.HI UR4, URZ, 0x4, UR4 ;  /* 0x000000043f047899 */ /* 0x000fc80008011604 */
[----:B------:R-:W-:-:S04]  /*1510*/  ULOP3.LUT UR4, UR4, 0x3fff, URZ, 0xc0, !UPT ;  /* 0x00003fff04047892 */ /* 0x000fc8000f8ec03f */
[----:B------:R-:W-:Y:S02]  /*1520*/  ULOP3.LUT UR9, UR4, 0x10000, URZ, 0xfc, !UPT ;  /* 0x0001000004097892 */ /* 0x000fe4000f8efc3f */
[----:B------:R-:W-:Y:S02]  /*1530*/  ULEA UR4, UR39, UR41, 0x9 ;  /* 0x0000002927047291 */ /* 0x000fe4000f8e483f */
[----:B------:R-:W-:-:S09]  /*1540*/  ULEA UR6, UR39, UR9, 0x8 ;  /* 0x0000000927067291 */ /* 0x000fd2000f8e403f */
[----:B------:R-:W-:Y:S01]  /*1550*/  IGMMA.64x64x32.S8.S8 R24, gdesc[UR4], RZ, !UPT, gsb0 ;  /* 0x01e00000041879f1 */ /* 0x000fe2000c0410ff */
[----:B------:R-:W-:Y:S02]  /*1560*/  UIADD3 UR4, UR4, 0x2, URZ ;  /* 0x0000000204047890 */ /* 0x000fe4000fffe03f */
[----:B------:R-:W-:Y:S01]  /*1570*/  UIADD3 UR6, UR6, 0x2, URZ ;  /* 0x0000000206067890 */ /* 0x000fe2000fffe03f */
[----:B------:R-:W-:Y:S01]  /*1580*/  UMOV UR5, 0x80000020 ;  /* 0x8000002000057882 */ /* 0x000fe20000000000 */
[----:B------:R-:W-:Y:S01]  /*1590*/  UMOV UR7, 0x80000020 ;  /* 0x8000002000077882 */ /* 0x000fe20000000000 */
[----:B------:R-:W-:Y:S02]  /*15a0*/  WARPGROUP.DEPBAR.LE gsb0, 0x0 ;  /* 0x00008000000079c5 */ /* 0x000fe40000010000 */
[----:B------:R-:W-:-:S06]  /*15b0*/  WARPGROUP.ARRIVE ;  /* 0x00000000000079c5 */ /* 0x000fcc0000000000 */
[----:B------:R-:W-:Y:S03]  /*15c0*/  IGMMA.64x64x32.S8.S8 R24, gdesc[UR4], R24, gsb0 ;  /* 0x01e00000041879f1 */ /* 0x000fe60008041018 */
[----:B------:R-:W-:Y:S02]  /*15d0*/  WARPGROUP.DEPBAR.LE gsb0, 0x0 ;  /* 0x00008000000079c5 */ /* 0x000fe40000010000 */
[----:B------:R-:W-:Y:S05]  /*15e0*/  @!P1 BRA `(.L_x_19) ;  /* 0x0000000000e09947 */ /* 0x000fea0003800000 */
[----:B------:R-:W-:Y:S02]  /*15f0*/  UIADD3 UR4, UR39, 0x1, URZ ;  /* 0x0000000127047890 */ /* 0x000fe4000fffe03f */
[----:B------:R-:W-:Y:S02]  /*1600*/  IMAD.U32 R3, RZ, RZ, UR39 ;  /* 0x00000027ff037e24 */ /* 0x000fe4000f8e00ff */
[----:B------:R-:W-:-:S04]  /*1610*/  UISETP.NE.AND UP0, UPT, UR4, 0x12, UPT ;  /* 0x000000120400788c */ /* 0x000fc8000bf05270 */
[----:B------:R-:W-:Y:S02]  /*1620*/  USEL UR5, URZ, 0x1, UP0 ;  /* 0x000000013f057887 */ /* 0x000fe40008000000 */
[----:B------:R-:W-:Y:S02]  /*1630*/  USEL UR8, UR4, URZ, UP0 ;  /* 0x0000003f04087287 */ /* 0x000fe40008000000 */
[----:B------:R-:W-:-:S06]  /*1640*/  ULOP3.LUT UR5, UR38, UR5, URZ, 0x3c, !UPT ;  /* 0x0000000526057292 */ /* 0x000fcc000f8e3c3f */
[----:B------:R-:W-:-:S07]  /*1650*/  IMAD.U32 R7, RZ, RZ, UR5 ;  /* 0x00000005ff077e24 */ /* 0x000fce000f8e00ff */
.L_x_26:
[----:B------:R-:W-:Y:S05]  /*1660*/  @!P0 BRA `(.L_x_20) ;  /* 0x0000000000048947 */ /* 0x000fea0003800000 */
[----:B------:R-:W-:Y:S01]  /*1670*/  BPT.TRAP 0x1 ;  /* 0x000000040000795c */ /* 0x000fe20000300000 */
.L_x_20:
[----:B------:R-:W2:Y:S01]  /*1680*/  S2UR UR5, SR_CgaCtaId ;  /* 0x00000000000579c3 */ /* 0x000ea20000008800 */
[----:B------:R-:W-:Y:S01]  /*1690*/  UMOV UR4, 0x400 ;  /* 0x0000040000047882 */ /* 0x000fe20000000000 */
[----:B01----:R-:W-:Y:S01]  /*16a0*/  IMAD.U32 R5, RZ, RZ, UR8 ;  /* 0x00000008ff057e24 */ /* 0x003fe2000f8e00ff */
[----:B------:R-:W-:Y:S01]  /*16b0*/  SHF.L.U32 R4, R7, 0x1f, RZ ;  /* 0x0000001f07047819 */ /* 0x000fe200000006ff */
[----:B--2---:R-:W-:-:S06]  /*16c0*/  ULEA UR4, UR5, UR4, 0x18 ;  /* 0x0000000405047291 */ /* 0x004fcc000f8ec03f */
[----:B------:R-:W-:-:S04]  /*16d0*/  IMAD.U32 R6, RZ, RZ, UR4 ;  /* 0x00000004ff067e24 */ /* 0x000fc8000f8e00ff */
[----:B------:R-:W-:-:S04]  /*16e0*/  IMAD R5, R5, 0x8, R6 ;  /* 0x0000000805057824 */ /* 0x000fc800078e0206 */
[----:B------:R0:W1:Y:S01]  /*16f0*/  SYNCS.PHASECHK.TRANS64.TRYWAIT P1, [R5+URZ], R4 ;  /* 0x00000004050075a7 */ /* 0x000062000802017f */
[----:B------:R-:W-:Y:S05]  /*1700*/  @!P0 BRA `(.L_x_21) ;  /* 0x0000000000048947 */ /* 0x000fea0003800000 */
[----:B------:R-:W-:Y:S01]  /*1710*/  BPT.TRAP 0x1 ;  /* 0x000000040000795c */ /* 0x000fe20000300000 */
.L_x_21:
[----:B-1----:R-:W-:Y:S05]  /*1720*/  @P1 BRA `(.L_x_22) ;  /* 0x0000000000081947 */ /* 0x002fea0003800000 */
[----:B------:R-:W1:Y:S02]  /*1730*/  SYNCS.PHASECHK.TRANS64.TRYWAIT P1, [R5+URZ], R4 ;  /* 0x00000004050075a7 */ /* 0x000e64000802017f */
[----:B-1----:R-:W-:Y:S05]  /*1740*/  @!P1 BRA `(.L_x_23) ;  /* 0x0000004400d09947 */ /* 0x002fea0003800000 */
.L_x_22:
[----:B------:R-:W-:Y:S01]  /*1750*/  ULEA UR4, UR8, UR41, 0x9 ;  /* 0x0000002908047291 */ /* 0x000fe2000f8e483f */
[----:B------:R-:W-:Y:S01]  /*1760*/  WARPGROUP.ARRIVE ;  /* 0x00000000000079c5 */ /* 0x000fe20000000000 */
[----:B------:R-:W-:Y:S01]  /*1770*/  ULEA UR6, UR8, UR9, 0x8 ;  /* 0x0000000908067291 */ /* 0x000fe2000f8e403f */
[----:B------:R-:W-:Y:S01]  /*1780*/  UMOV UR5, 0x80000020 ;  /* 0x8000002000057882 */ /* 0x000fe20000000000 */
[----:B------:R-:W-:-:S07]  /*1790*/  UMOV UR7, 0x80000020 ;  /* 0x8000002000077882 */ /* 0x000fce0000000000 */
[----:B------:R-:W-:Y:S01]  /*17a0*/  IGMMA.64x64x32.S8.S8 R24, gdesc[UR4], R24, gsb0 ;  /* 0x01e00000041879f1 */ /* 0x000fe20008041018 */
        /* <DEDUP_REMOVED lines=9> */
[----:B------:R-:W-:Y:S01]  /*1840*/  BPT.TRAP 0x1 ;  /* 0x000000040000795c */ /* 0x000fe20000300000 */
.L_x_24:
[----:B01----:R-:W-:Y:S01]  /*1850*/  IMAD R4, R3, 0x8, R6 ;  /* 0x0000000803047824 */ /* 0x003fe200078e0206 */
[----:B------:R-:W-:-:S03]  /*1860*/  ISETP.GT.U32.AND P1, PT, R19, 0x1, PT ;  /* 0x000000011300780c */ /* 0x000fc60003f24070 */
[----:B------:R-:W-:-:S05]  /*1870*/  VIADD R4, R4, 0x90 ;  /* 0x0000009004047836 */ /* 0x000fca0000000000 */
[----:B------:R-:W-:-:S04]  /*1880*/  PRMT R4, RZ, 0x654, R4 ;  /* 0x00000654ff047816 */ /* 0x000fc80000000004 */
[----:B------:R0:W-:Y:S01]  /*1890*/  SYNCS.ARRIVE.TRANS64.RED.A1T0 RZ, [R4+URZ], RZ ;  /* 0x000000ff04ff79a7 */ /* 0x0001e2000810043f */
[----:B------:R-:W-:Y:S05]  /*18a0*/  @P1 BRA `(.L_x_25) ;  /* 0x0000000000041947 */ /* 0x000fea0003800000 */
[----:B------:R-:W-:Y:S01]  /*18b0*/  BPT.TRAP 0x1 ;  /* 0x000000040000795c */ /* 0x000fe20000300000 */
.L_x_25:
[----:B------:R-:W-:Y:S01]  /*18c0*/  UIADD3 UR8, UR8, 0x1, URZ ;  /* 0x0000000108087890 */ /* 0x000fe2000fffe03f */
[C---:B------:R-:W-:Y:S01]  /*18d0*/  ISETP.GT.AND P2, PT, R0.reuse, 0x1, PT ;  /* 0x000000010000780c */ /* 0x040fe20003f44270 */
[----:B------:R-:W-:Y:S02]  /*18e0*/  VIADD R3, R3, 0x1 ;  /* 0x0000000103037836 */ /* 0x000fe40000000000 */
[----:B------:R-:W-:Y:S01]  /*18f0*/  UISETP.NE.AND UP0, UPT, UR8, 0x12, UPT ;  /* 0x000000120800788c */ /* 0x000fe2000bf05270 */
[----:B------:R-:W-:Y:S02]  /*1900*/  VIADD R0, R0, 0xffffffff ;  /* 0xffffffff00007836 */ /* 0x000fe40000000000 */
[C---:B------:R-:W-:Y:S01]  /*1910*/  ISETP.NE.AND P1, PT, R3.reuse, 0x12, PT ;  /* 0x000000120300780c */ /* 0x040fe20003f25270 */
[----:B------:R-:W-:Y:S02]  /*1920*/  USEL UR4, URZ, 0x1, UP0 ;  /* 0x000000013f047887 */ /* 0x000fe40008000000 */
[----:B------:R-:W-:Y:S01]  /*1930*/  USEL UR8, UR8, URZ, UP0 ;  /* 0x0000003f08087287 */ /* 0x000fe20008000000 */
[----:B------:R-:W-:-:S03]  /*1940*/  SEL R3, R3, RZ, P1 ;  /* 0x000000ff03037207 */ /* 0x000fc60000800000 */
[----:B------:R-:W-:Y:S01]  /*1950*/  LOP3.LUT R7, R7, UR4, RZ, 0x3c, !PT ;  /* 0x0000000407077c12 */ /* 0x000fe2000f8e3cff */
[----:B------:R-:W-:Y:S07]  /*1960*/  @P2 BRA `(.L_x_26) ;  /* 0xfffffffc003c2947 */ /* 0x000fee000383ffff */
.L_x_19:
[----:B------:R-:W2:Y:S02]  /*1970*/  LDC R0, c[0x0][0x28c] ;  /* 0x0000a300ff007b82 */ /* 0x000ea40000000800 */
[----:B--2---:R-:W-:-:S13]  /*1980*/  ISETP.GE.AND P1, PT, R0, 0x1, PT ;  /* 0x000000010000780c */ /* 0x004fda0003f26270 */
[----:B------:R-:W-:Y:S05]  /*1990*/  @!P1 BRA `(.L_x_27) ;  /* 0x0000000000409947 */ /* 0x000fea0003800000 */
[----:B------:R-:W-:Y:S05]  /*19a0*/  @!P0 BRA `(.L_x_28) ;  /* 0x0000000000048947 */ /* 0x000fea0003800000 */
[----:B------:R-:W-:Y:S01]  /*19b0*/  BPT.TRAP 0x1 ;  /* 0x000000040000795c */ /* 0x000fe20000300000 */
.L_x_28:
[----:B------:R-:W-:Y:S01]  /*19c0*/  UISETP.LT.AND UP0, UPT, UR40, 0x1, UPT ;  /* 0x000000012800788c */ /* 0x000fe2000bf01270 */
[----:B------:R-:W-:-:S03]  /*19d0*/  ISETP.GT.U32.AND P0, PT, R19, 0x1, PT ;  /* 0x000000011300780c */ /* 0x000fc60003f04070 */
[----:B------:R-:W-:-:S04]  /*19e0*/  USEL UR6, UR40, 0x1, UP0 ;  /* 0x0000000128067887 */ /* 0x000fc80008000000 */
[----:B------:R-:W-:-:S04]  /*19f0*/  UIADD3 UR6, UR39, UR40, -UR6 ;  /* 0x0000002827067290 */ /* 0x000fc8000fffe806 */
[----:B------:R-:W-:-:S04]  /*1a00*/  UIMAD.WIDE.U32 UR4, UR6, 0x38e38e39, URZ ;  /* 0x38e38e39060478a5 */ /* 0x000fc8000f8e003f */
[----:B------:R-:W-:-:S04]  /*1a10*/  USHF.R.U32.HI UR4, URZ, 0x2, UR5 ;  /* 0x000000023f047899 */ /* 0x000fc80008011605 */
[----:B------:R-:W-:-:S06]  /*1a20*/  UIMAD UR6, UR4, -0x12, UR6 ;  /* 0xffffffee040678a4 */ /* 0x000fcc000f8e0206 */
[----:B------:R-:W-:-:S04]  /*1a30*/  IMAD.U32 R3, RZ, RZ, UR6 ;  /* 0x00000006ff037e24 */ /* 0x000fc8000f8e00ff */
[----:B------:R-:W-:-:S04]  /*1a40*/  IMAD R0, R3, 0x8, R6 ;  /* 0x0000000803007824 */ /* 0x000fc800078e0206 */
[----:B------:R-:W-:-:S05]  /*1a50*/  VIADD R0, R0, 0x90 ;  /* 0x0000009000007836 */ /* 0x000fca0000000000 */
[----:B------:R-:W-:-:S04]  /*1a60*/  PRMT R0, RZ, 0x654, R0 ;  /* 0x00000654ff007816 */ /* 0x000fc80000000000 */
[----:B------:R2:W-:Y:S01]  /*1a70*/  SYNCS.ARRIVE.TRANS64.RED.A1T0 RZ, [R0+URZ], RZ ;  /* 0x000000ff00ff79a7 */ /* 0x0005e2000810043f */
[----:B------:R-:W-:Y:S05]  /*1a80*/  @P0 BRA `(.L_x_27) ;  /* 0x0000000000040947 */ /* 0x000fea0003800000 */
[----:B------:R-:W-:Y:S01]  /*1a90*/  BPT.TRAP 0x1 ;  /* 0x000000040000795c */ /* 0x000fe20000300000 */
.L_x_27:
[----:B------:R-:W3:Y:S01]  /*1aa0*/  LDC R8, c[0x0][0x288] ;  /* 0x0000a200ff087b82 */ /* 0x000ee20000000800 */
[----:B01----:R-:W-:Y:S01]  /*1ab0*/  LOP3.LUT R4, R18, 0x60, RZ, 0xc0, !PT ;  /* 0x0000006012047812 */ /* 0x003fe200078ec0ff */
[----:B------:R-:W-:Y:S01]  /*1ac0*/  IMAD.SHL.U32 R7, R58, 0x40, RZ ;  /* 0x000000403a077824 */ /* 0x000fe200078e00ff */
[----:B------:R-:W-:Y:S01]  /*1ad0*/  UIADD3 UR39, UR40, UR39, URZ ;  /* 0x0000002728277290 */ /* 0x000fe2000fffe03f */
[----:B--2---:R-:W-:Y:S01]  /*1ae0*/  SHF.R.U32.HI R0, RZ, 0x2, R18 ;  /* 0x00000002ff007819 */ /* 0x004fe20000011612 */
[----:B------:R-:W-:Y:S01]  /*1af0*/  IMAD.SHL.U32 R13, R57, 0x80, RZ ;  /* 0x00000080390d7824 */ /* 0x000fe200078e00ff */
[----:B------:R-:W-:Y:S01]  /*1b00*/  SHF.R.U32.HI R6, RZ, 0x1, R4 ;  /* 0x00000001ff067819 */ /* 0x000fe20000011604 */
[----:B------:R-:W-:Y:S01]  /*1b10*/  UISETP.GT.U32.AND UP0, UPT, UR39, 0x11, UPT ;  /* 0x000000112700788c */ /* 0x000fe2000bf04070 */
[----:B------:R-:W-:Y:S01]  /*1b20*/  LOP3.LUT R4, R18, 0x3, RZ, 0xc0, !PT ;  /* 0x0000000312047812 */ /* 0x000fe200078ec0ff */
[----:B------:R-:W-:Y:S01]  /*1b30*/  ULDC UR7, c[0x0][0x284] ;  /* 0x0000a10000077ab9 */ /* 0x000fe20000000800 */
[----:B------:R-:W-:Y:S01]  /*1b40*/  SHF.R.U32.HI R5, RZ, 0x7, R18 ;  /* 0x00000007ff057819 */ /* 0x000fe20000011612 */
[----:B------:R-:W-:Y:S01]  /*1b50*/  UISETP.LT.U32.AND UP0, UPT, UR40, 0x12, UP0 ;  /* 0x000000122800788c */ /* 0x000fe20008701070 */
[----:B------:R-:W-:Y:S01]  /*1b60*/  LOP3.LUT R3, R0, 0x7, RZ, 0xc0, !PT ;  /* 0x0000000700037812 */ /* 0x000fe200078ec0ff */
[----:B------:R-:W-:Y:S01]  /*1b70*/  UISETP.GE.U32.AND UP1, UPT, UR40, 0x12, UPT ;  /* 0x000000122800788c */ /* 0x000fe2000bf26070 */
[----:B------:R-:W-:Y:S01]  /*1b80*/  LOP3.LUT R0, R5, 0x1, RZ, 0xc0, !PT ;  /* 0x0000000105007812 */ /* 0x000fe200078ec0ff */
[----:B------:R-:W-:Y:S01]  /*1b90*/  ULDC.64 UR8, c[0x0][0x5d0] ;  /* 0x0001740000087ab9 */ /* 0x000fe20000000a00 */
[----:B------:R-:W-:Y:S01]  /*1ba0*/  SHF.R.S32.HI R14, RZ, 0x1f, R59 ;  /* 0x0000001fff0e7819 */ /* 0x000fe2000001143b */
[----:B------:R-:W-:Y:S01]  /*1bb0*/  UIMAD.WIDE.U32 UR4, UR39, 0x38e38e39, URZ ;  /* 0x38e38e39270478a5 */ /* 0x000fe2000f8e003f */
[----:B------:R-:W-:Y:S01]  /*1bc0*/  IADD3 R5, RZ, -R6, -R3 ;  /* 0x80000006ff057210 */ /* 0x000fe20007ffe803 */
[----:B------:R-:W-:Y:S01]  /*1bd0*/  IMAD.SHL.U32 R10, R0, 0x40, RZ ;  /* 0x00000040000a7824 */ /* 0x000fe200078e00ff */
[----:B------:R-:W-:-:S02]  /*1be0*/  USEL UR6, URZ, 0x1, !UP0 ;  /* 0x000000013f067887 */ /* 0x000fc4000c000000 */
[----:B------:R-:W-:Y:S01]  /*1bf0*/  USHF.R.U32.HI UR4, URZ, 0x2, UR5 ;  /* 0x000000023f047899 */ /* 0x000fe20008011605 */
[----:B------:R-:W-:Y:S01]  /*1c00*/  IMAD R0, R0, -0x40, R5 ;  /* 0xffffffc000007824 */ /* 0x000fe200078e0205 */
[----:B---3--:R-:W-:Y:S01]  /*1c10*/  ISETP.GE.AND P0, PT, R7, R8, PT ;  /* 0x000000080700720c */ /* 0x008fe20003f06270 */
[----:B------:R-:W-:Y:S01]  /*1c20*/  IMAD R12, R4, -0x2, R8 ;  /* 0xfffffffe040c7824 */ /* 0x000fe200078e0208 */
[----:B------:R-:W-:Y:S01]  /*1c30*/  ULOP3.LUT UR38, UR38, UR6, URZ, 0x3c, !UPT ;  /* 0x0000000626267292 */ /* 0x000fe2000f8e3c3f */
[----:B------:R-:W-:Y:S01]  /*1c40*/  IMAD.SHL.U32 R8, R18, 0x2, RZ ;  /* 0x0000000212087824 */ /* 0x000fe200078e00ff */
[----:B------:R-:W-:Y:S01]  /*1c50*/  ISETP.GE.OR P0, PT, R13, UR7, P0 ;  /* 0x000000070d007c0c */ /* 0x000fe20008706670 */
[----:B------:R-:W-:Y:S01]  /*1c60*/  IMAD R4, R14, UR8, RZ ;  /* 0x000000080e047c24 */ /* 0x000fe2000f8e02ff */
[----:B------:R-:W-:Y:S01]  /*1c70*/  LOP3.LUT R3, R10, 0x40, R3, 0xe2, !PT ;  /* 0x000000400a037812 */ /* 0x000fe200078ee203 */
[----:B------:R-:W-:Y:S01]  /*1c80*/  IMAD.WIDE R10, R57, 0x80, RZ ;  /* 0x00000080390a7825 */ /* 0x000fe200078e02ff */
[----:B------:R-:W-:Y:S01]  /*1c90*/  LOP3.LUT R8, R7, 0x6, R8, 0xf8, !PT ;  /* 0x0000000607087812 */ /* 0x000fe200078ef808 */
[----:B------:R-:W-:Y:S01]  /*1ca0*/  UIMAD UR39, UR4, -0x12, UR39 ;  /* 0xffffffee042778a4 */ /* 0x000fe2000f8e0227 */
[----:B------:R-:W-:Y:S01]  /*1cb0*/  IADD3 R20, -R13, UR7, R0 ;  /* 0x000000070d147c10 */ /* 0x000fe2000fffe100 */
[----:B------:R-:W-:Y:S01]  /*1cc0*/  IMAD R15, R59, UR9, R4 ;  /* 0x000000093b0f7c24 */ /* 0x000fe2000f8e0204 */
[----:B------:R-:W-:Y:S01]  /*1cd0*/  SHF.R.S32.HI R9, RZ, 0x1f, R8 ;  /* 0x0000001fff097819 */ /* 0x000fe20000011408 */
[----:B------:R-:W-:Y:S01]  /*1ce0*/  @UP1 ULOP3.LUT UR38, UR38, 0x1, UR4, 0x78, !UPT ;  /* 0x0000000126261892 */ /* 0x000fe2000f8e7804 */
[----:B------:R-:W-:Y:S01]  /*1cf0*/  LOP3.LUT R65, R10, R3, R6, 0xfe, !PT ;  /* 0x000000030a417212 */ /* 0x000fe200078efe06 */
[----:B------:R-:W-:-:S02]  /*1d00*/  IMAD.IADD R58, R12, 0x1, -R7 ;  /* 0x000000010c3a7824 */ /* 0x000fc400078e0a07 */
[----:B------:R-:W-:-:S04]  /*1d10*/  IMAD.WIDE.U32 R4, R59, UR8, R8 ;  /* 0x000000083b047c25 */ /* 0x000fc8000f8e0008 */
[----:B------:R-:W-:Y:S02]  /*1d20*/  IMAD.IADD R5, R5, 0x1, R15 ;  /* 0x0000000105057824 */ /* 0x000fe400078e020f */
[----:B------:R-:W-:Y:S01]  /*1d30*/  IMAD.MOV.U32 R57, RZ, RZ, -0x1 ;  /* 0xffffffffff397424 */ /* 0x000fe200078e00ff */
[----:B------:R-:W-:Y:S06]  /*1d40*/  @P0 BRA `(.L_x_29) ;  /* 0x0000001c00100947 */ /* 0x000fec0003800000 */
[----:B------:R-:W0:Y:S01]  /*1d50*/  LDC.64 R12, c[0x0][0x5c8] ;  /* 0x00017200ff0c7b82 */ /* 0x000e220000000a00 */
[----:B------:R-:W-:Y:S01]  /*1d60*/  ULDC.64 UR4, c[0x0][0x5c0] ;  /* 0x0001700000047ab9 */ /* 0x000fe20000000a00 */
[----:B------:R-:W-:Y:S01]  /*1d70*/  BSSY B0, `(.L_x_29) ;  /* 0x00001c1000007945 */ /* 0x000fe20003800000 */
[-C--:B0-----:R-:W-:Y:S02]  /*1d80*/  IMAD R0, R11, R12.reuse, RZ ;  /* 0x0000000c0b007224 */ /* 0x081fe400078e02ff */
[----:B------:R-:W-:-:S04]  /*1d90*/  IMAD.WIDE.U32 R4, R65, R12, R4 ;  /* 0x0000000c41047225 */ /* 0x000fc800078e0004 */
[----:B------:R-:W-:Y:S01]  /*1da0*/  IMAD R3, R65, R13, R0 ;  /* 0x0000000d41037224 */ /* 0x000fe200078e0200 */
[----:B------:R-:W-:-:S03]  /*1db0*/  IADD3 R6, P0, R4, UR4, RZ ;  /* 0x0000000404067c10 */ /* 0x000fc6000ff1e0ff */
[----:B------:R-:W-:Y:S01]  /*1dc0*/  IMAD.IADD R3, R5, 0x1, R3 ;  /* 0x0000000105037824 */ /* 0x000fe200078e0203 */
[----:B------:R-:W-:-:S04]  /*1dd0*/  LEA R4, P1, R12, R6, 0x3 ;  /* 0x000000060c047211 */ /* 0x000fc800078218ff */
[----:B------:R-:W-:Y:S02]  /*1de0*/  IADD3.X R7, R3, UR5, RZ, P0, !PT ;  /* 0x0000000503077c10 */ /* 0x000fe400087fe4ff */
[----:B-----5:R-:W-:Y:S02]  /*1df0*/  ISETP.NE.AND P0, PT, R23, RZ, PT ;  /* 0x000000ff1700720c */ /* 0x020fe40003f05270 */
[----:B------:R-:W-:-:S11]  /*1e00*/  LEA.HI.X R5, R12, R7, R13, 0x3, P1 ;  /* 0x000000070c057211 */ /* 0x000fd600008f1c0d */
[----:B------:R-:W-:Y:S05]  /*1e10*/  @!P0 BRA `(.L_x_30) ;  /* 0x0000001400188947 */ /* 0x000fea0003800000 */
[----:B------:R-:W0:Y:S01]  /*1e20*/  LDC.64 R60, c[0x0][0x5b0] ;  /* 0x00016c00ff3c7b82 */ /* 0x000e220000000a00 */
[----:B------:R-:W-:Y:S01]  /*1e30*/  ULDC.64 UR4, c[0x0][0x5b8] ;  /* 0x00016e0000047ab9 */ /* 0x000fe20000000a00 */
[----:B------:R-:W-:Y:S01]  /*1e40*/  ISETP.GE.AND P3, PT, R58, 0x1, PT ;  /* 0x000000013a00780c */ /* 0x000fe20003f66270 */
[----:B------:R-:W-:Y:S01]  /*1e50*/  IMAD R0, R14, UR4, RZ ;  /* 0x000000040e007c24 */ /* 0x000fe2000f8e02ff */
[----:B------:R-:W-:Y:S01]  /*1e60*/  BSSY B1, `(.L_x_31) ;  /* 0x000000e000017945 */ /* 0x000fe20003800000 */
[C---:B------:R-:W-:Y:S01]  /*1e70*/  IMAD.WIDE.U32 R14, R59.reuse, UR4, R8 ;  /* 0x000000043b0e7c25 */ /* 0x040fe2000f8e0008 */
[----:B------:R-:W-:Y:S02]  /*1e80*/  ISETP.LT.OR P1, PT, R20, 0x1, !P3 ;  /* 0x000000011400780c */ /* 0x000fe40005f21670 */
[----:B------:R-:W1:Y:S01]  /*1e90*/  LDC.64 R62, c[0x0][0x5a8] ;  /* 0x00016a00ff3e7b82 */ /* 0x000e620000000a00 */
[----:B------:R-:W-:Y:S02]  /*1ea0*/  IMAD R13, R59, UR5, R0 ;  /* 0x000000053b0d7c24 */ /* 0x000fe4000f8e0200 */
[----:B------:R-:W-:-:S02]  /*1eb0*/  IMAD.MOV.U32 R12, RZ, RZ, R14 ;  /* 0x000000ffff0c7224 */ /* 0x000fc400078e000e */
[----:B------:R-:W-:Y:S02]  /*1ec0*/  IMAD.IADD R13, R15, 0x1, R13 ;  /* 0x000000010f0d7824 */ /* 0x000fe400078e020d */
[-C--:B0-----:R-:W-:Y:S02]  /*1ed0*/  IMAD R10, R11, R60.reuse, RZ ;  /* 0x0000003c0b0a7224 */ /* 0x081fe400078e02ff */
[----:B------:R-:W-:-:S04]  /*1ee0*/  IMAD.WIDE.U32 R8, R65, R60, R12 ;  /* 0x0000003c41087225 */ /* 0x000fc800078e000c */
[----:B------:R-:W-:Y:S01]  /*1ef0*/  IMAD R21, R65, R61, R10 ;  /* 0x0000003d41157224 */ /* 0x000fe200078e020a */
[----:B-1----:R-:W-:-:S04]  /*1f00*/  IADD3 R8, P0, R8, R62, RZ ;  /* 0x0000003e08087210 */ /* 0x002fc80007f1e0ff */
[----:B------:R-:W-:Y:S01]  /*1f10*/  IADD3.X R9, R63, R9, R21, P0, !PT ;  /* 0x000000093f097210 */ /* 0x000fe200007fe415 */
[----:B------:R-:W-:Y:S08]  /*1f20*/  @P1 BRA `(.L_x_32) ;  /* 0x0000000000041947 */ /* 0x000ff00003800000 */
[----:B------:R0:W5:Y:S02]  /*1f30*/  LDG.E.U8 R56, desc[UR36][R8.64] ;  /* 0x0000002408387981 */ /* 0x000164000c1e1100 */
.L_x_32:
[----:B------:R-:W-:Y:S05]  /*1f40*/  BSYNC B1 ;  /* 0x0000000000017941 */ /* 0x000fea0003800000 */
.L_x_31:
[----:B-----5:R-:W-:Y:S01]  /*1f50*/  LOP3.LUT R0, R56, 0xffff, RZ, 0xc0, !PT ;  /* 0x0000ffff38007812 */ /* 0x020fe200078ec0ff */
[----:B------:R-:W-:Y:S01]  /*1f60*/  IMAD.SHL.U32 R10, R60, 0x8, RZ ;  /* 0x000000083c0a7824 */ /* 0x000fe200078e00ff */
[----:B------:R-:W-:Y:S01]  /*1f70*/  ISETP.GE.AND P2, PT, R58, 0x2, PT ;  /* 0x000000023a00780c */ /* 0x000fe20003f46270 */
[----:B------:R-:W-:Y:S01]  /*1f80*/  BSSY B1, `(.L_x_33) ;  /* 0x000000e000017945 */ /* 0x000fe20003800000 */
[----:B------:R-:W-:Y:S02]  /*1f90*/  PRMT R0, R0, 0x8880, RZ ;  /* 0x0000888000007816 */ /* 0x000fe400000000ff */
[----:B------:R-:W-:Y:S02]  /*1fa0*/  ISETP.LT.OR P0, PT, R20, 0x1, !P2 ;  /* 0x000000011400780c */ /* 0x000fe40005701670 */
[----:B------:R-:W-:Y:S01]  /*1fb0*/  SHF.L.U64.HI R11, R60, 0x3, R61 ;  /* 0x000000033c0b7819 */ /* 0x000fe2000001023d */
[----:B------:R-:W-:-:S04]  /*1fc0*/  IMAD R3, R0, R23, RZ ;  /* 0x0000001700037224 */ /* 0x000fc800078e02ff */
[----:B------:R-:W-:Y:S02]  /*1fd0*/  @!P1 IMAD R15, R24, R22, R3 ;  /* 0x00000016180f9224 */ /* 0x000fe400078e0203 */
[----:B------:R-:W-:-:S03]  /*1fe0*/  IMAD.WIDE.U32 R10, R65, R60, R10 ;  /* 0x0000003c410a7225 */ /* 0x000fc600078e000a */
[----:B------:R1:W-:Y:S01]  /*1ff0*/  @!P1 STG.E.U8 desc[UR36][R6.64], R15 ;  /* 0x0000000f06009986 */ /* 0x0003e2000c101124 */
[----:B------:R-:W-:Y:S01]  /*2000*/  IADD3 R10, P4, P5, R14, R62, R10 ;  /* 0x0000003e0e0a7210 */ /* 0x000fe20007d9e00a */
[----:B------:R-:W-:Y:S01]  /*2010*/  IMAD.IADD R14, R21, 0x1, R11 ;  /* 0x00000001150e7824 */ /* 0x000fe200078e020b */
[----:B------:R-:W-:Y:S11]  /*2020*/  @P0 BRA `(.L_x_34) ;  /* 0x00000000000c0947 */ /* 0x000ff60003800000 */
[----:B------:R-:W2:Y:S02]  /*2030*/  LDG.E.U8 R56, desc[UR36][R8.64+0x1] ;  /* 0x0000012408387981 */ /* 0x000ea4000c1e1100 */
[----:B--2---:R-:W-:-:S05]  /*2040*/  PRMT R0, R56, 0x8880, RZ ;  /* 0x0000888038007816 */ /* 0x004fca00000000ff */
[----:B------:R-:W-:-:S07]  /*2050*/  IMAD R3, R0, R23, RZ ;  /* 0x0000001700037224 */ /* 0x000fce00078e02ff */
.L_x_34:
[----:B------:R-:W-:Y:S05]  /*2060*/  BSYNC B1 ;  /* 0x0000000000017941 */ /* 0x000fea0003800000 */
.L_x_33:
[----:B------:R-:W-:Y:S01]  /*2070*/  ISETP.LT.OR P3, PT, R20, 0x9, !P3 ;  /* 0x000000091400780c */ /* 0x000fe20005f61670 */
[----:B------:R-:W-:Y:S01]  /*2080*/  @!P0 IMAD R25, R25, R22, R3 ;  /* 0x0000001619198224 */ /* 0x000fe200078e0203 */
[C---:B------:R-:W-:Y:S01]  /*2090*/  ISETP.GE.AND P1, PT, R58.reuse, 0x9, PT ;  /* 0x000000093a00780c */ /* 0x040fe20003f26270 */
[----:B------:R-:W-:Y:S01]  /*20a0*/  BSSY B1, `(.L_x_35) ;  /* 0x000000b000017945 */ /* 0x000fe20003800000 */
[----:B------:R-:W-:Y:S02]  /*20b0*/  IADD3.X R11, R13, R63, R14, P4, P5 ;  /* 0x0000003f0d0b7210 */ /* 0x000fe400027ea40e */
[----:B------:R2:W-:Y:S01]  /*20c0*/  @!P0 STG.E.U8 desc[UR36][R6.64+0x1], R25 ;  /* 0x0000011906008986 */ /* 0x0005e2000c101124 */
[----:B------:R-:W-:Y:S02]  /*20d0*/  ISETP.GE.AND P0, PT, R58, 0xa, PT ;  /* 0x0000000a3a00780c */ /* 0x000fe40003f06270 */
[C---:B------:R-:W-:Y:S02]  /*20e0*/  ISETP.LT.OR P2, PT, R20.reuse, 0x9, !P2 ;  /* 0x000000091400780c */ /* 0x040fe40005741670 */
[----:B------:R-:W-:-:S02]  /*20f0*/  ISETP.LT.OR P5, PT, R20, 0x1, !P1 ;  /* 0x000000011400780c */ /* 0x000fc40004fa1670 */
[----:B------:R-:W-:Y:S01]  /*2100*/  ISETP.LT.OR P4, PT, R20, 0x1, !P0 ;  /* 0x000000011400780c */ /* 0x000fe20004781670 */
[----:B------:R-:W-:-:S12]  /*2110*/  @P3 BRA `(.L_x_36) ;  /* 0x00000000000c3947 */ /* 0x000fd80003800000 */
[----:B------:R-:W3:Y:S02]  /*2120*/  LDG.E.U8 R56, desc[UR36][R10.64] ;  /* 0x000000240a387981 */ /* 0x000ee4000c1e1100 */
[----:B---3--:R-:W-:-:S05]  /*2130*/  PRMT R0, R56, 0x8880, RZ ;  /* 0x0000888038007816 */ /* 0x008fca00000000ff */
[----:B------:R-:W-:-:S07]  /*2140*/  IMAD R3, R0, R23, RZ ;  /* 0x0000001700037224 */ /* 0x000fce00078e02ff */
.L_x_36:
[----:B------:R-:W-:Y:S05]  /*2150*/  BSYNC B1 ;  /* 0x0000000000017941 */ /* 0x000fea0003800000 */
.L_x_35:
[----:B------:R-:W-:Y:S01]  /*2160*/  @!P3 IMAD R13, R26, R22, R3 ;  /* 0x000000161a0db224 */ /* 0x000fe200078e0203 */
[----:B------:R-:W-:Y:S04]  /*2170*/  BSSY B1, `(.L_x_37) ;  /* 0x0000006000017945 */ /* 0x000fe80003800000 */
[----:B------:R3:W-:Y:S01]  /*2180*/  @!P3 STG.E.U8 desc[UR36][R4.64], R13 ;  /* 0x0000000d0400b986 */ /* 0x0007e2000c101124 */
[----:B------:R-:W-:Y:S05]  /*2190*/  @P2 BRA `(.L_x_38) ;  /* 0x00000000000c2947 */ /* 0x000fea0003800000 */
[----:B------:R-:W4:Y:S02]  /*21a0*/  LDG.E.U8 R56, desc[UR36][R10.64+0x1] ;  /* 0x000001240a387981 */ /* 0x000f24000c1e1100 */
[----:B----4-:R-:W-:-:S05]  /*21b0*/  PRMT R0, R56, 0x8880, RZ ;  /* 0x0000888038007816 */ /* 0x010fca00000000ff */
[----:B------:R-:W-:-:S07]  /*21c0*/  IMAD R3, R0, R23, RZ ;  /* 0x0000001700037224 */ /* 0x000fce00078e02ff */
.L_x_38:
[----:B------:R-:W-:Y:S05]  /*21d0*/  BSYNC B1 ;  /* 0x0000000000017941 */ /* 0x000fea0003800000 */
.L_x_37:
[----:B------:R-:W-:Y:S01]  /*21e0*/  @!P2 IMAD R27, R27, R22, R3 ;  /* 0x000000161b1ba224 */ /* 0x000fe200078e0203 */
[----:B------:R-:W-:Y:S04]  /*21f0*/  BSSY B1, `(.L_x_39) ;  /* 0x0000006000017945 */ /* 0x000fe80003800000 */
[----:B------:R4:W-:Y:S01]  /*2200*/  @!P2 STG.E.U8 desc[UR36][R4.64+0x1], R27 ;  /* 0x0000011b0400a986 */ /* 0x0009e2000c101124 */
[----:B------:R-:W-:Y:S05]  /*2210*/  @P5 BRA `(.L_x_40) ;  /* 0x00000000000c5947 */ /* 0x000fea0003800000 */
[----:B------:R-:W5:Y:S02]  /*2220*/  LDG.E.U8 R56, desc[UR36][R8.64+0x8] ;  /* 0x0000082408387981 */ /* 0x000f64000c1e1100 */
[----:B-----5:R-:W-:-:S05]  /*2230*/  PRMT R0, R56, 0x8880, RZ ;  /* 0x0000888038007816 */ /* 0x020fca00000000ff */
[----:B------:R-:W-:-:S07]  /*2240*/  IMAD R3, R0, R23, RZ ;  /* 0x0000001700037224 */ /* 0x000fce00078e02ff */
.L_x_40:
[----:B------:R-:W-:Y:S05]  /*2250*/  BSYNC B1 ;  /* 0x0000000000017941 */ /* 0x000fea0003800000 */
.L_x_39:
[----:B---3--:R-:W-:Y:S01]  /*2260*/  @!P5 IMAD R13, R28, R22, R3 ;  /* 0x000000161c0dd224 */ /* 0x008fe200078e0203 */
[----:B------:R-:W-:Y:S04]  /*2270*/  BSSY B1, `(.L_x_41) ;  /* 0x0000006000017945 */ /* 0x000fe80003800000 */
[----:B------:R3:W-:Y:S01]  /*2280*/  @!P5 STG.E.U8 desc[UR36][R6.64+0x8], R13 ;  /* 0x0000080d0600d986 */ /* 0x0007e2000c101124 */
[----:B------:R-:W-:Y:S05]  /*2290*/  @P4 BRA `(.L_x_42) ;  /* 0x00000000000c4947 */ /* 0x000fea0003800000 */
[----:B------:R-:W5:Y:S02]  /*22a0*/  LDG.E.U8 R56, desc[UR36][R8.64+0x9] ;  /* 0x0000092408387981 */ /* 0x000f64000c1e1100 */
[----:B-----5:R-:W-:-:S05]  /*22b0*/  PRMT R0, R56, 0x8880, RZ ;  /* 0x0000888038007816 */ /* 0x020fca00000000ff */
[----:B------:R-:W-:-:S07]  /*22c0*/  IMAD R3, R0, R23, RZ ;  /* 0x0000001700037224 */ /* 0x000fce00078e02ff */
.L_x_42:
[----:B------:R-:W-:Y:S05]  /*22d0*/  BSYNC B1 ;  /* 0x0000000000017941 */ /* 0x000fea0003800000 */
.L_x_41:
[----:B------:R-:W-:Y:S01]  /*22e0*/  ISETP.LT.OR P1, PT, R20, 0x9, !P1 ;  /* 0x000000091400780c */ /* 0x000fe20004f21670 */
[----:B------:R-:W-:Y:S01]  /*22f0*/  @!P4 IMAD R29, R29, R22, R3 ;  /* 0x000000161d1dc224 */ /* 0x000fe200078e0203 */
[C---:B------:R-:W-:Y:S01]  /*2300*/  ISETP.GE.AND P3, PT, R58.reuse, 0x11, PT ;  /* 0x000000113a00780c */ /* 0x040fe20003f66270 */
[----:B------:R-:W-:Y:S01]  /*2310*/  BSSY B1, `(.L_x_43) ;  /* 0x000000a000017945 */ /* 0x000fe20003800000 */
[----:B------:R-:W-:Y:S02]  /*2320*/  ISETP.GE.AND P2, PT, R58, 0x12, PT ;  /* 0x000000123a00780c */ /* 0x000fe40003f46270 */
[----:B------:R0:W-:Y:S01]  /*2330*/  @!P4 STG.E.U8 desc[UR36][R6.64+0x9], R29 ;  /* 0x0000091d0600c986 */ /* 0x0001e2000c101124 */
[C---:B------:R-:W-:Y:S02]  /*2340*/  ISETP.LT.OR P0, PT, R20.reuse, 0x9, !P0 ;  /* 0x000000091400780c */ /* 0x040fe40004701670 */
[C---:B------:R-:W-:Y:S02]  /*2350*/  ISETP.LT.OR P5, PT, R20.reuse, 0x1, !P3 ;  /* 0x000000011400780c */ /* 0x040fe40005fa1670 */
[----:B------:R-:W-:-:S02]  /*2360*/  ISETP.LT.OR P4, PT, R20, 0x1, !P2 ;  /* 0x000000011400780c */ /* 0x000fc40005781670 */
[----:B------:R-:W-:Y:S11]  /*2370*/  @P1 BRA `(.L_x_44) ;  /* 0x00000000000c1947 */ /* 0x000ff60003800000 */
[----:B------:R-:W5:Y:S02]  /*2380*/  LDG.E.U8 R56, desc[UR36][R10.64+0x8] ;  /* 0x000008240a387981 */ /* 0x000f64000c1e1100 */
[----:B-----5:R-:W-:-:S05]  /*2390*/  PRMT R0, R56, 0x8880, RZ ;  /* 0x0000888038007816 */ /* 0x020fca00000000ff */
[----:B------:R-:W-:-:S07]  /*23a0*/  IMAD R3, R0, R23, RZ ;  /* 0x0000001700037224 */ /* 0x000fce00078e02ff */
.L_x_44:
[----:B------:R-:W-:Y:S05]  /*23b0*/  BSYNC B1 ;  /* 0x0000000000017941 */ /* 0x000fea0003800000 */
.L_x_43:
[----:B---3--:R-:W-:Y:S01]  /*23c0*/  @!P1 IMAD R13, R30, R22, R3 ;  /* 0x000000161e0d9224 */ /* 0x008fe200078e0203 */
[----:B------:R-:W-:Y:S04]  /*23d0*/  BSSY B1, `(.L_x_45) ;  /* 0x0000006000017945 */ /* 0x000fe80003800000 */
[----:B------:R3:W-:Y:S01]  /*23e0*/  @!P1 STG.E.U8 desc[UR36][R4.64+0x8], R13 ;  /* 0x0000080d04009986 */ /* 0x0007e2000c101124 */
[----:B------:R-:W-:Y:S05]  /*23f0*/  @P0 BRA `(.L_x_46) ;  /* 0x00000000000c0947 */ /* 0x000fea0003800000 */
[----:B------:R-:W5:Y:S02]  /*2400*/  LDG.E.U8 R56, desc[UR36][R10.64+0x9] ;  /* 0x000009240a387981 */ /* 0x000f64000c1e1100 */
[----:B-----5:R-:W-:-:S05]  /*2410*/  PRMT R0, R56, 0x8880, RZ ;  /* 0x0000888038007816 */ /* 0x020fca00000000ff */
[----:B------:R-:W-:-:S07]  /*2420*/  IMAD R3, R0, R23, RZ ;  /* 0x0000001700037224 */ /* 0x000fce00078e02ff */
.L_x_46:
[----:B------:R-:W-:Y:S05]  /*2430*/  BSYNC B1 ;  /* 0x0000000000017941 */ /* 0x000fea0003800000 */
.L_x_45:
[----:B------:R-:W-:Y:S01]  /*2440*/  @!P0 IMAD R31, R31, R22, R3 ;  /* 0x000000161f1f8224 */ /* 0x000fe200078e0203 */
[----:B------:R-:W-:Y:S04]  /*2450*/  BSSY B1, `(.L_x_47) ;  /* 0x0000006000017945 */ /* 0x000fe80003800000 */
[----:B------:R0:W-:Y:S01]  /*2460*/  @!P0 STG.E.U8 desc[UR36][R4.64+0x9], R31 ;  /* 0x0000091f04008986 */ /* 0x0001e2000c101124 */
[----:B------:R-:W-:Y:S05]  /*2470*/  @P5 BRA `(.L_x_48) ;  /* 0x00000000000c5947 */ /* 0x000fea0003800000 */
[----:B------:R-:W5:Y:S02]  /*2480*/  LDG.E.U8 R56, desc[UR36][R8.64+0x10] ;  /* 0x0000102408387981 */ /* 0x000f64000c1e1100 */
[----:B-----5:R-:W-:-:S05]  /*2490*/  PRMT R0, R56, 0x8880, RZ ;  /* 0x0000888038007816 */ /* 0x020fca00000000ff */
[----:B------:R-:W-:-:S07]  /*24a0*/  IMAD R3, R0, R23, RZ ;  /* 0x0000001700037224 */ /* 0x000fce00078e02ff */
.L_x_48:
[----:B------:R-:W-:Y:S05]  /*24b0*/  BSYNC B1 ;  /* 0x0000000000017941 */ /* 0x000fea0003800000 */
.L_x_47:
[----:B---3--:R-:W-:Y:S01]  /*24c0*/  @!P5 IMAD R13, R32, R22, R3 ;  /* 0x00000016200dd224 */ /* 0x008fe200078e0203 */
[----:B------:R-:W-:Y:S04]  /*24d0*/  BSSY B1, `(.L_x_49) ;  /* 0x0000006000017945 */ /* 0x000fe80003800000 */
[----:B------:R3:W-:Y:S01]  /*24e0*/  @!P5 STG.E.U8 desc[UR36][R6.64+0x10], R13 ;  /* 0x0000100d0600d986 */ /* 0x0007e2000c101124 */
[----:B------:R-:W-:Y:S05]  /*24f0*/  @P4 BRA `(.L_x_50) ;  /* 0x00000000000c4947 */ /* 0x000fea0003800000 */
[----:B------:R-:W5:Y:S02]  /*2500*/  LDG.E.U8 R56, desc[UR36][R8.64+0x11] ;  /* 0x0000112408387981 */ /* 0x000f64000c1e1100 */
[----:B-----5:R-:W-:-:S05]  /*2510*/  PRMT R0, R56, 0x8880, RZ ;  /* 0x0000888038007816 */ /* 0x020fca00000000ff */
[----:B------:R-:W-:-:S07]  /*2520*/  IMAD R3, R0, R23, RZ ;  /* 0x0000001700037224 */ /* 0x000fce00078e02ff */
.L_x_50:
[----:B------:R-:W-:Y:S05]  /*2530*/  BSYNC B1 ;  /* 0x0000000000017941 */ /* 0x000fea0003800000 */
.L_x_49:
        /* <DEDUP_REMOVED lines=13> */
.L_x_52:
[----:B------:R-:W-:Y:S05]  /*2610*/  BSYNC B1 ;  /* 0x0000000000017941 */ /* 0x000fea0003800000 */
.L_x_51:
[----:B---3--:R-:W-:Y:S01]  /*2620*/  @!P3 IMAD R13, R34, R22, R3 ;  /* 0x00000016220db224 */ /* 0x008fe200078e0203 */
[----:B------:R-:W-:Y:S04]  /*2630*/  BSSY B1, `(.L_x_53) ;  /* 0x0000006000017945 */ /* 0x000fe80003800000 */
[----:B------:R3:W-:Y:S01]  /*2640*/  @!P3 STG.E.U8 desc[UR36][R4.64+0x10], R13 ;  /* 0x0000100d0400b986 */ /* 0x0007e2000c101124 */
[----:B------:R-:W-:Y:S05]  /*2650*/  @P2 BRA `(.L_x_54) ;  /* 0x00000000000c2947 */ /* 0x000fea0003800000 */
[----:B------:R-:W5:Y:S02]  /*2660*/  LDG.E.U8 R56, desc[UR36][R10.64+0x11] ;  /* 0x000011240a387981 */ /* 0x000f64000c1e1100 */
[----:B-----5:R-:W-:-:S05]  /*2670*/  PRMT R0, R56, 0x8880, RZ ;  /* 0x0000888038007816 */ /* 0x020fca00000000ff */
[----:B------:R-:W-:-:S07]  /*2680*/  IMAD R3, R0, R23, RZ ;  /* 0x0000001700037224 */ /* 0x000fce00078e02ff */
.L_x_54:
[----:B------:R-:W-:Y:S05]  /*2690*/  BSYNC B1 ;  /* 0x0000000000017941 */ /* 0x000fea0003800000 */
.L_x_53:
[----:B------:R-:W-:Y:S01]  /*26a0*/  @!P2 IMAD R35, R35, R22, R3 ;  /* 0x000000162323a224 */ /* 0x000fe200078e0203 */
[----:B------:R-:W-:Y:S04]  /*26b0*/  BSSY B1, `(.L_x_55) ;  /* 0x0000006000017945 */ /* 0x000fe80003800000 */
[----:B------:R0:W-:Y:S01]  /*26c0*/  @!P2 STG.E.U8 desc[UR36][R4.64+0x11], R35 ;  /* 0x000011230400a986 */ /* 0x0001e2000c101124 */
[----:B------:R-:W-:Y:S05]  /*26d0*/  @P5 BRA `(.L_x_56) ;  /* 0x00000000000c5947 */ /* 0x000fea0003800000 */
[----:B------:R-:W5:Y:S02]  /*26e0*/  LDG.E.U8 R56, desc[UR36][R8.64+0x18] ;  /* 0x0000182408387981 */ /* 0x000f64000c1e1100 */
[----:B-----5:R-:W-:-:S05]  /*26f0*/  PRMT R0, R56, 0x8880, RZ ;  /* 0x0000888038007816 */ /* 0x020fca00000000ff */
[----:B------:R-:W-:-:S07]  /*2700*/  IMAD R3, R0, R23, RZ ;  /* 0x0000001700037224 */ /* 0x000fce00078e02ff */
.L_x_56:
[----:B------:R-:W-:Y:S05]  /*2710*/  BSYNC B1 ;  /* 0x0000000000017941 */ /* 0x000fea0003800000 */
.L_x_55:
[----:B---3--:R-:W-:Y:S01]  /*2720*/  @!P5 IMAD R13, R36, R22, R3 ;  /* 0x00000016240dd224 */ /* 0x008fe200078e0203 */
[----:B------:R-:W-:Y:S04]  /*2730*/  BSSY B1, `(.L_x_57) ;  /* 0x0000006000017945 */ /* 0x000fe80003800000 */
[----:B------:R3:W-:Y:S01]  /*2740*/  @!P5 STG.E.U8 desc[UR36][R6.64+0x18], R13 ;  /* 0x0000180d0600d986 */ /* 0x0007e2000c101124 */
[----:B------:R-:W-:Y:S05]  /*2750*/  @P4 BRA `(.L_x_58) ;  /* 0x00000000000c4947 */ /* 0x000fea0003800000 */
[----:B------:R-:W5:Y:S02]  /*2760*/  LDG.E.U8 R56, desc[UR36][R8.64+0x19] ;  /* 0x0000192408387981 */ /* 0x000f64000c1e1100 */
[----:B-----5:R-:W-:-:S05]  /*2770*/  PRMT R0, R56, 0x8880, RZ ;  /* 0x0000888038007816 */ /* 0x020fca00000000ff */
[----:B------:R-:W-:-:S07]  /*2780*/  IMAD R3, R0, R23, RZ ;  /* 0x0000001700037224 */ /* 0x000fce00078e02ff */
.L_x_58:
[----:B------:R-:W-:Y:S05]  /*2790*/  BSYNC B1 ;  /* 0x0000000000017941 */ /* 0x000fea0003800000 */
.L_x_57:
        /* <DEDUP_REMOVED lines=13> */
.L_x_60:
[----:B------:R-:W-:Y:S05]  /*2870*/  BSYNC B1 ;  /* 0x0000000000017941 */ /* 0x000fea0003800000 */
.L_x_59:
[----:B---3--:R-:W-:Y:S01]  /*2880*/  @!P1 IMAD R13, R38, R22, R3 ;  /* 0x00000016260d9224 */ /* 0x008fe200078e0203 */
[----:B------:R-:W-:Y:S04]  /*2890*/  BSSY B1, `(.L_x_61) ;  /* 0x0000006000017945 */ /* 0x000fe80003800000 */
[----:B------:R3:W-:Y:S01]  /*28a0*/  @!P1 STG.E.U8 desc[UR36][R4.64+0x18], R13 ;  /* 0x0000180d04009986 */ /* 0x0007e2000c101124 */
[----:B------:R-:W-:Y:S05]  /*28b0*/  @P4 BRA `(.L_x_62) ;  /* 0x00000000000c4947 */ /* 0x000fea0003800000 */
[----:B------:R-:W5:Y:S02]  /*28c0*/  LDG.E.U8 R56, desc[UR36][R10.64+0x19] ;  /* 0x000019240a387981 */ /* 0x000f64000c1e1100 */
[----:B-----5:R-:W-:-:S05]  /*28d0*/  PRMT R0, R56, 0x8880, RZ ;  /* 0x0000888038007816 */ /* 0x020fca00000000ff */
[----:B------:R-:W-:-:S07]  /*28e0*/  IMAD R3, R0, R23, RZ ;  /* 0x0000001700037224 */ /* 0x000fce00078e02ff */
.L_x_62:
[----:B------:R-:W-:Y:S05]  /*28f0*/  BSYNC B1 ;  /* 0x0000000000017941 */ /* 0x000fea0003800000 */
.L_x_61:
[----:B------:R-:W-:Y:S01]  /*2900*/  @!P4 IMAD R39, R39, R22, R3 ;  /* 0x000000162727c224 */ /* 0x000fe200078e0203 */
[----:B------:R-:W-:Y:S04]  /*2910*/  BSSY B1, `(.L_x_63) ;  /* 0x0000006000017945 */ /* 0x000fe80003800000 */
[----:B------:R0:W-:Y:S01]  /*2920*/  @!P4 STG.E.U8 desc[UR36][R4.64+0x19], R39 ;  /* 0x000019270400c986 */ /* 0x0001e2000c101124 */
[----:B------:R-:W-:Y:S05]  /*2930*/  @P5 BRA `(.L_x_64) ;  /* 0x00000000000c5947 */ /* 0x000fea0003800000 */
[----:B------:R-:W5:Y:S02]  /*2940*/  LDG.E.U8 R56, desc[UR36][R8.64+0x20] ;  /* 0x0000202408387981 */ /* 0x000f64000c1e1100 */
[----:B-----5:R-:W-:-:S05]  /*2950*/  PRMT R0, R56, 0x8880, RZ ;  /* 0x0000888038007816 */ /* 0x020fca00000000ff */
[----:B------:R-:W-:-:S07]  /*2960*/  IMAD R3, R0, R23, RZ ;  /* 0x0000001700037224 */ /* 0x000fce00078e02ff */
.L_x_64:
[----:B------:R-:W-:Y:S05]  /*2970*/  BSYNC B1 ;  /* 0x0000000000017941 */ /* 0x000fea0003800000 */
.L_x_63:
[----:B---3--:R-:W-:Y:S01]  /*2980*/  @!P5 IMAD R13, R40, R22, R3 ;  /* 0x00000016280dd224 */ /* 0x008fe200078e0203 */
[----:B------:R-:W-:Y:S04]  /*2990*/  BSSY B1, `(.L_x_65) ;  /* 0x0000006000017945 */ /* 0x000fe80003800000 */
[----:B------:R3:W-:Y:S01]  /*29a0*/  @!P5 STG.E.U8 desc[UR36][R6.64+0x20], R13 ;  /* 0x0000200d0600d986 */ /* 0x0007e2000c101124 */
[----:B------:R-:W-:Y:S05]  /*29b0*/  @P0 BRA `(.L_x_66) ;  /* 0x00000000000c0947 */ /* 0x000fea0003800000 */
[----:B------:R-:W5:Y:S02]  /*29c0*/  LDG.E.U8 R56, desc[UR36][R8.64+0x21] ;  /* 0x0000212408387981 */ /* 0x000f64000c1e1100 */
[----:B-----5:R-:W-:-:S05]  /*29d0*/  PRMT R0, R56, 0x8880, RZ ;  /* 0x0000888038007816 */ /* 0x020fca00000000ff */
[----:B------:R-:W-:-:S07]  /*29e0*/  IMAD R3, R0, R23, RZ ;  /* 0x0000001700037224 */ /* 0x000fce00078e02ff */
.L_x_66:
[----:B------:R-:W-:Y:S05]  /*29f0*/  BSYNC B1 ;  /* 0x0000000000017941 */ /* 0x000fea0003800000 */
.L_x_65:
        /* <DEDUP_REMOVED lines=13> */
.L_x_68:
[----:B------:R-:W-:Y:S05]  /*2ad0*/  BSYNC B1 ;  /* 0x0000000000017941 */ /* 0x000fea0003800000 */
.L_x_67:
[----:B---3--:R-:W-:Y:S01]  /*2ae0*/  @!P3 IMAD R13, R42, R22, R3 ;  /* 0x000000162a0db224 */ /* 0x008fe200078e0203 */
[----:B------:R-:W-:Y:S04]  /*2af0*/  BSSY B1, `(.L_x_69) ;  /* 0x0000006000017945 */ /* 0x000fe80003800000 */
[----:B------:R3:W-:Y:S01]  /*2b00*/  @!P3 STG.E.U8 desc[UR36][R4.64+0x20], R13 ;  /* 0x0000200d0400b986 */ /* 0x0007e2000c101124 */
[----:B------:R-:W-:Y:S05]  /*2b10*/  @P2 BRA `(.L_x_70) ;  /* 0x00000000000c2947 */ /* 0x000fea0003800000 */
[----:B------:R-:W5:Y:S02]  /*2b20*/  LDG.E.U8 R56, desc[UR36][R10.64+0x21] ;  /* 0x000021240a387981 */ /* 0x000f64000c1e1100 */
[----:B-----5:R-:W-:-:S05]  /*2b30*/  PRMT R0, R56, 0x8880, RZ ;  /* 0x0000888038007816 */ /* 0x020fca00000000ff */
[----:B------:R-:W-:-:S07]  /*2b40*/  IMAD R3, R0, R23, RZ ;  /* 0x0000001700037224 */ /* 0x000fce00078e02ff */
.L_x_70:
[----:B------:R-:W-:Y:S05]  /*2b50*/  BSYNC B1 ;  /* 0x0000000000017941 */ /* 0x000fea0003800000 */
.L_x_69:
[----:B------:R-:W-:Y:S01]  /*2b60*/  @!P2 IMAD R43, R43, R22, R3 ;  /* 0x000000162b2ba224 */ /* 0x000fe200078e0203 */
[----:B------:R-:W-:Y:S04]  /*2b70*/  BSSY B1, `(.L_x_71) ;  /* 0x0000006000017945 */ /* 0x000fe80003800000 */
[----:B------:R0:W-:Y:S01]  /*2b80*/  @!P2 STG.E.U8 desc[UR36][R4.64+0x21], R43 ;  /* 0x0000212b0400a986 */ /* 0x0001e2000c101124 */
[----:B------:R-:W-:Y:S05]  /*2b90*/  @P0 BRA `(.L_x_72) ;  /* 0x00000000000c0947 */ /* 0x000fea0003800000 */
[----:B------:R-:W5:Y:S02]  /*2ba0*/  LDG.E.U8 R56, desc[UR36][R8.64+0x28] ;  /* 0x0000282408387981 */ /* 0x000f64000c1e1100 */
[----:B-----5:R-:W-:-:S05]  /*2bb0*/  PRMT R0, R56, 0x8880, RZ ;  /* 0x0000888038007816 */ /* 0x020fca00000000ff */
[----:B------:R-:W-:-:S07]  /*2bc0*/  IMAD R3, R0, R23, RZ ;  /* 0x0000001700037224 */ /* 0x000fce00078e02ff */
.L_x_72:
[----:B------:R-:W-:Y:S05]  /*2bd0*/  BSYNC B1 ;  /* 0x0000000000017941 */ /* 0x000fea0003800000 */
.L_x_71:
[----:B---3--:R-:W-:Y:S01]  /*2be0*/  @!P0 IMAD R13, R44, R22, R3 ;  /* 0x000000162c0d8224 */ /* 0x008fe200078e0203 */
[----:B------:R-:W-:Y:S04]  /*2bf0*/  BSSY B1, `(.L_x_73) ;  /* 0x0000006000017945 */ /* 0x000fe80003800000 */
[----:B------:R3:W-:Y:S01]  /*2c00*/  @!P0 STG.E.U8 desc[UR36][R6.64+0x28], R13 ;  /* 0x0000280d06008986 */ /* 0x0007e2000c101124 */
[----:B------:R-:W-:Y:S05]  /*2c10*/  @P5 BRA `(.L_x_74) ;  /* 0x00000000000c5947 */ /* 0x000fea0003800000 */
[----:B------:R-:W5:Y:S02]  /*2c20*/  LDG.E.U8 R56, desc[UR36][R8.64+0x29] ;  /* 0x0000292408387981 */ /* 0x000f64000c1e1100 */
[----:B-----5:R-:W-:-:S05]  /*2c30*/  PRMT R0, R56, 0x8880, RZ ;  /* 0x0000888038007816 */ /* 0x020fca00000000ff */
[----:B------:R-:W-:-:S07]  /*2c40*/  IMAD R3, R0, R23, RZ ;  /* 0x0000001700037224 */ /* 0x000fce00078e02ff */
.L_x_74:
[----:B------:R-:W-:Y:S05]  /*2c50*/  BSYNC B1 ;  /* 0x0000000000017941 */ /* 0x000fea0003800000 */
.L_x_73:
        /* <DEDUP_REMOVED lines=13> */
.L_x_76:
[----:B------:R-:W-:Y:S05]  /*2d30*/  BSYNC B1 ;  /* 0x0000000000017941 */ /* 0x000fea0003800000 */
.L_x_75:
[----:B---3--:R-:W-:Y:S01]  /*2d40*/  @!P4 IMAD R13, R46, R22, R3 ;  /* 0x000000162e0dc224 */ /* 0x008fe200078e0203 */
[----:B------:R-:W-:Y:S04]  /*2d50*/  BSSY B1, `(.L_x_77) ;  /* 0x0000006000017945 */ /* 0x000fe80003800000 */
[----:B------:R3:W-:Y:S01]  /*2d60*/  @!P4 STG.E.U8 desc[UR36][R4.64+0x28], R13 ;  /* 0x0000280d0400c986 */ /* 0x0007e2000c101124 */
[----:B------:R-:W-:Y:S05]  /*2d70*/  @P1 BRA `(.L_x_78) ;  /* 0x00000000000c1947 */ /* 0x000fea0003800000 */
[----:B------:R-:W5:Y:S02]  /*2d80*/  LDG.E.U8 R56, desc[UR36][R10.64+0x29] ;  /* 0x000029240a387981 */ /* 0x000f64000c1e1100 */
[----:B-----5:R-:W-:-:S05]  /*2d90*/  PRMT R0, R56, 0x8880, RZ ;  /* 0x0000888038007816 */ /* 0x020fca00000000ff */
[----:B------:R-:W-:-:S07]  /*2da0*/  IMAD R3, R0, R23, RZ ;  /* 0x0000001700037224 */ /* 0x000fce00078e02ff */
.L_x_78:
[----:B------:R-:W-:Y:S05]  /*2db0*/  BSYNC B1 ;  /* 0x0000000000017941 */ /* 0x000fea0003800000 */
.L_x_77:
[----:B------:R-:W-:Y:S01]  /*2dc0*/  @!P1 IMAD R47, R47, R22, R3 ;  /* 0x000000162f2f9224 */ /* 0x000fe200078e0203 */
[----:B------:R-:W-:Y:S04]  /*2dd0*/  BSSY B1, `(.L_x_79) ;  /* 0x0000006000017945 */ /* 0x000fe80003800000 */
[----:B------:R0:W-:Y:S01]  /*2de0*/  @!P1 STG.E.U8 desc[UR36][R4.64+0x29], R47 ;  /* 0x0000292f04009986 */ /* 0x0001e2000c101124 */
[----:B------:R-:W-:Y:S05]  /*2df0*/  @P3 BRA `(.L_x_80) ;  /* 0x00000000000c3947 */ /* 0x000fea0003800000 */
[----:B------:R-:W5:Y:S02]  /*2e00*/  LDG.E.U8 R56, desc[UR36][R8.64+0x30] ;  /* 0x0000302408387981 */ /* 0x000f64000c1e1100 */
[----:B-----5:R-:W-:-:S05]  /*2e10*/  PRMT R0, R56, 0x8880, RZ ;  /* 0x0000888038007816 */ /* 0x020fca00000000ff */
[----:B------:R-:W-:-:S07]  /*2e20*/  IMAD R3, R0, R23, RZ ;  /* 0x0000001700037224 */ /* 0x000fce00078e02ff */
.L_x_80:
[----:B------:R-:W-:Y:S05]  /*2e30*/  BSYNC B1 ;  /* 0x0000000000017941 */ /* 0x000fea0003800000 */
.L_x_79:
[----:B---3--:R-:W-:Y:S01]  /*2e40*/  @!P3 IMAD R13, R48, R22, R3 ;  /* 0x00000016300db224 */ /* 0x008fe200078e0203 */
[----:B------:R-:W-:Y:S04]  /*2e50*/  BSSY B1, `(.L_x_81) ;  /* 0x0000006000017945 */ /* 0x000fe80003800000 */
[----:B------:R3:W-:Y:S01]  /*2e60*/  @!P3 STG.E.U8 desc[UR36][R6.64+0x30], R13 ;  /* 0x0000300d0600b986 */ /* 0x0007e2000c101124 */
[----:B------:R-:W-:Y:S05]  /*2e70*/  @P5 BRA `(.L_x_82) ;  /* 0x00000000000c5947 */ /* 0x000fea0003800000 */
[----:B------:R-:W5:Y:S02]  /*2e80*/  LDG.E.U8 R56, desc[UR36][R8.64+0x31] ;  /* 0x0000312408387981 */ /* 0x000f64000c1e1100 */
[----:B-----5:R-:W-:-:S05]  /*2e90*/  PRMT R0, R56, 0x8880, RZ ;  /* 0x0000888038007816 */ /* 0x020fca00000000ff */
[----:B------:R-:W-:-:S07]  /*2ea0*/  IMAD R3, R0, R23, RZ ;  /* 0x0000001700037224 */ /* 0x000fce00078e02ff */
.L_x_82:
[----:B------:R-:W-:Y:S05]  /*2eb0*/  BSYNC B1 ;  /* 0x0000000000017941 */ /* 0x000fea0003800000 */
.L_x_81:
        /* <DEDUP_REMOVED lines=9> */
[----:B------:R-:W-:Y:S01]  /*2f50*/  ISETP.LT.OR P3, PT, R20, 0x9, !P3 ;  /* 0x000000091400780c */ /* 0x000fe20005f61670 */
[----:B------:R-:W-:-:S12]  /*2f60*/  @P2 BRA `(.L_x_84) ;  /* 0x00000000000c2947 */ /* 0x000fd80003800000 */
[----:B------:R-:W5:Y:S02]  /*2f70*/  LDG.E.U8 R56, desc[UR36][R10.64+0x30] ;  /* 0x000030240a387981 */ /* 0x000f64000c1e1100 */
[----:B-----5:R-:W-:-:S05]  /*2f80*/  PRMT R0, R56, 0x8880, RZ ;  /* 0x0000888038007816 */ /* 0x020fca00000000ff */
[----:B------:R-:W-:-:S07]  /*2f90*/  IMAD R3, R0, R23, RZ ;  /* 0x0000001700037224 */ /* 0x000fce00078e02ff */
.L_x_84:
[----:B------:R-:W-:Y:S05]  /*2fa0*/  BSYNC B1 ;  /* 0x0000000000017941 */ /* 0x000fea0003800000 */
.L_x_83:
[----:B---3--:R-:W-:Y:S01]  /*2fb0*/  @!P2 IMAD R13, R50, R22, R3 ;  /* 0x00000016320da224 */ /* 0x008fe200078e0203 */
[----:B------:R-:W-:Y:S04]  /*2fc0*/  BSSY B1, `(.L_x_85) ;  /* 0x0000006000017945 */ /* 0x000fe80003800000 */
[----:B------:R3:W-:Y:S01]  /*2fd0*/  @!P2 STG.E.U8 desc[UR36][R4.64+0x30], R13 ;  /* 0x0000300d0400a986 */ /* 0x0007e2000c101124 */
[----:B------:R-:W-:Y:S05]  /*2fe0*/  @P0 BRA `(.L_x_86) ;  /* 0x00000000000c0947 */ /* 0x000fea0003800000 */
[----:B------:R-:W5:Y:S02]  /*2ff0*/  LDG.E.U8 R56, desc[UR36][R10.64+0x31] ;  /* 0x000031240a387981 */ /* 0x000f64000c1e1100 */
[----:B-----5:R-:W-:-:S05]  /*3000*/  PRMT R0, R56, 0x8880, RZ ;  /* 0x0000888038007816 */ /* 0x020fca00000000ff */
[----:B------:R-:W-:-:S07]  /*3010*/  IMAD R3, R0, R23, RZ ;  /* 0x0000001700037224 */ /* 0x000fce00078e02ff */
.L_x_86:
[----:B------:R-:W-:Y:S05]  /*3020*/  BSYNC B1 ;  /* 0x0000000000017941 */ /* 0x000fea0003800000 */
.L_x_85:
[----:B------:R-:W-:Y:S01]  /*3030*/  @!P0 IMAD R51, R51, R22, R3 ;  /* 0x0000001633338224 */ /* 0x000fe200078e0203 */
[----:B------:R-:W-:Y:S04]  /*3040*/  BSSY B1, `(.L_x_87) ;  /* 0x0000006000017945 */ /* 0x000fe80003800000 */
[----:B------:R0:W-:Y:S01]  /*3050*/  @!P0 STG.E.U8 desc[UR36][R4.64+0x31], R51 ;  /* 0x0000313304008986 */ /* 0x0001e2000c101124 */
[----:B------:R-:W-:Y:S05]  /*3060*/  @P5 BRA `(.L_x_88) ;  /* 0x00000000000c5947 */ /* 0x000fea0003800000 */
[----:B------:R-:W5:Y:S02]  /*3070*/  LDG.E.U8 R56, desc[UR36][R8.64+0x38] ;  /* 0x0000382408387981 */ /* 0x000f64000c1e1100 */
[----:B-----5:R-:W-:-:S05]  /*3080*/  PRMT R0, R56, 0x8880, RZ ;  /* 0x0000888038007816 */ /* 0x020fca00000000ff */
[----:B------:R-:W-:-:S07]  /*3090*/  IMAD R3, R0, R23, RZ ;  /* 0x0000001700037224 */ /* 0x000fce00078e02ff */
.L_x_88:
[----:B------:R-:W-:Y:S05]  /*30a0*/  BSYNC B1 ;  /* 0x0000000000017941 */ /* 0x000fea0003800000 */
.L_x_87:
[----:B---3--:R-:W-:Y:S01]  /*30b0*/  @!P5 IMAD R13, R52, R22, R3 ;  /* 0x00000016340dd224 */ /* 0x008fe200078e0203 */
[----:B------:R-:W-:Y:S04]  /*30c0*/  BSSY B1, `(.L_x_89) ;  /* 0x0000006000017945 */ /* 0x000fe80003800000 */
[----:B------:R3:W-:Y:S01]  /*30d0*/  @!P5 STG.E.U8 desc[UR36][R6.64+0x38], R13 ;  /* 0x0000380d0600d986 */ /* 0x0007e2000c101124 */
[----:B------:R-:W-:Y:S05]  /*30e0*/  @P4 BRA `(.L_x_90) ;  /* 0x00000000000c4947 */ /* 0x000fea0003800000 */
[----:B------:R-:W5:Y:S02]  /*30f0*/  LDG.E.U8 R56, desc[UR36][R8.64+0x39] ;  /* 0x0000392408387981 */ /* 0x000f64000c1e1100 */
[----:B-----5:R-:W-:-:S05]  /*3100*/  PRMT R0, R56, 0x8880, RZ ;  /* 0x0000888038007816 */ /* 0x020fca00000000ff */
[----:B------:R-:W-:-:S07]  /*3110*/  IMAD R3, R0, R23, RZ ;  /* 0x0000001700037224 */ /* 0x000fce00078e02ff */
.L_x_90:
[----:B------:R-:W-:Y:S05]  /*3120*/  BSYNC B1 ;  /* 0x0000000000017941 */ /* 0x000fea0003800000 */
.L_x_89:
[----:B------:R-:W-:Y:S01]  /*3130*/  @!P4 IMAD R53, R53, R22, R3 ;  /* 0x000000163535c224 */ /* 0x000fe200078e0203 */
[----:B------:R-:W-:Y:S04]  /*3140*/  BSSY B1, `(.L_x_91) ;  /* 0x0000006000017945 */ /* 0x000fe80003800000 */
[----:B------:R0:W-:Y:S01]  /*3150*/  @!P4 STG.E.U8 desc[UR36][R6.64+0x39], R53 ;  /* 0x000039350600c986 */ /* 0x0001e2000c101124 */
[----:B------:R-:W-:Y:S05]  /*3160*/  @P3 BRA `(.L_x_92) ;  /* 0x00000000000c3947 */ /* 0x000fea0003800000 */
[----:B------:R-:W5:Y:S02]  /*3170*/  LDG.E.U8 R56, desc[UR36][R10.64+0x38] ;  /* 0x000038240a387981 */ /* 0x000f64000c1e1100 */
[----:B-----5:R-:W-:-:S05]  /*3180*/  PRMT R0, R56, 0x8880, RZ ;  /* 0x0000888038007816 */ /* 0x020fca00000000ff */
[----:B------:R-:W-:-:S07]  /*3190*/  IMAD R3, R0, R23, RZ ;  /* 0x0000001700037224 */ /* 0x000fce00078e02ff */
.L_x_92:
[----:B------:R-:W-:Y:S05]  /*31a0*/  BSYNC B1 ;  /* 0x0000000000017941 */ /* 0x000fea0003800000 */
.L_x_91:
[----:B0123--:R-:W-:Y:S01]  /*31b0*/  @!P3 IMAD R7, R54, R22, R3 ;  /* 0x000000163607b224 */ /* 0x00ffe200078e0203 */
[----:B------:R-:W-:Y:S01]  /*31c0*/  ISETP.LT.OR P1, PT, R20, 0x9, !P1 ;  /* 0x000000091400780c */ /* 0x000fe20004f21670 */
[----:B------:R-:W-:Y:S03]  /*31d0*/  BSSY B1, `(.L_x_93) ;  /* 0x0000006000017945 */ /* 0x000fe60003800000 */
[----:B------:R0:W-:Y:S09]  /*31e0*/  @!P3 STG.E.U8 desc[UR36][R4.64+0x38], R7 ;  /* 0x000038070400b986 */ /* 0x0001f2000c101124 */
[----:B------:R-:W-:Y:S05]  /*31f0*/  @P1 BRA `(.L_x_94) ;  /* 0x00000000000c1947 */ /* 0x000fea0003800000 */
[----:B------:R-:W2:Y:S02]  /*3200*/  LDG.E.U8 R56, desc[UR36][R10.64+0x39] ;  /* 0x000039240a387981 */ /* 0x000ea4000c1e1100 */
[----:B--2---:R-:W-:-:S05]  /*3210*/  PRMT R0, R56, 0x8880, RZ ;  /* 0x0000888038007816 */ /* 0x004fca00000000ff */
[----:B------:R-:W-:-:S07]  /*3220*/  IMAD R3, R0, R23, RZ ;  /* 0x0000001700037224 */ /* 0x000fce00078e02ff */
.L_x_94:
[----:B------:R-:W-:Y:S05]  /*3230*/  BSYNC B1 ;  /* 0x0000000000017941 */ /* 0x000fea0003800000 */
.L_x_93:
[----:B------:R-:W-:Y:S01]  /*3240*/  IMAD R3, R55, R22, R3 ;  /* 0x0000001637037224 */ /* 0x000fe200078e0203 */
[----:B------:R-:W-:Y:S06]  /*3250*/  @P1 BRA `(.L_x_95) ;  /* 0x0000000400c81947 */ /* 0x000fec0003800000 */
[----:B------:R1:W-:Y:S01]  /*3260*/  STG.E.U8 desc[UR36][R4.64+0x39], R3 ;  /* 0x0000390304007986 */ /* 0x0003e2000c101124 */
[----:B------:R-:W-:Y:S05]  /*3270*/  BRA `(.L_x_95) ;  /* 0x0000000400c07947 */ /* 0x000fea0003800000 */
.L_x_30:
[C---:B------:R-:W-:Y:S02]  /*3280*/  ISETP.GE.AND P1, PT, R58.reuse, 0x1, PT ;  /* 0x000000013a00780c */ /* 0x040fe40003f26270 */
[----:B------:R-:W-:Y:S02]  /*3290*/  ISETP.GE.AND P0, PT, R58, 0x2, PT ;  /* 0x000000023a00780c */ /* 0x000fe40003f06270 */
[C---:B------:R-:W-:Y:S02]  /*32a0*/  ISETP.LT.OR P4, PT, R20.reuse, 0x1, !P1 ;  /* 0x000000011400780c */ /* 0x040fe40004f81670 */
[C---:B------:R-:W-:Y:S02]  /*32b0*/  ISETP.LT.OR P5, PT, R20.reuse, 0x1, !P0 ;  /* 0x000000011400780c */ /* 0x040fe400047a1670 */
[C---:B------:R-:W-:Y:S02]  /*32c0*/  ISETP.LT.OR P1, PT, R20.reuse, 0x9, !P1 ;  /* 0x000000091400780c */ /* 0x040fe40004f21670 */
[----:B------:R-:W-:-:S02]  /*32d0*/  ISETP.LT.OR P0, PT, R20, 0x9, !P0 ;  /* 0x000000091400780c */ /* 0x000fc40004701670 */
[C---:B------:R-:W-:Y:S02]  /*32e0*/  ISETP.GE.AND P3, PT, R58.reuse, 0x9, PT ;  /* 0x000000093a00780c */ /* 0x040fe40003f66270 */
[----:B------:R-:W-:-:S03]  /*32f0*/  ISETP.GE.AND P2, PT, R58, 0xa, PT ;  /* 0x0000000a3a00780c */ /* 0x000fc60003f46270 */
[-C--:B------:R-:W-:Y:S02]  /*3300*/  @!P4 IMAD R3, R24, R22.reuse, RZ ;  /* 0x000000161803c224 */ /* 0x080fe400078e02ff */
[-C--:B------:R-:W-:Y:S02]  /*3310*/  @!P5 IMAD R25, R25, R22.reuse, RZ ;  /* 0x000000161919d224 */ /* 0x080fe400078e02ff */
[-C--:B------:R-:W-:Y:S01]  /*3320*/  @!P1 IMAD R9, R26, R22.reuse, RZ ;  /* 0x000000161a099224 */ /* 0x080fe200078e02ff */
[----:B------:R0:W-:Y:S01]  /*3330*/  @!P4 STG.E.U8 desc[UR36][R6.64], R3 ;  /* 0x000000030600c986 */ /* 0x0001e2000c101124 */
[C---:B------:R-:W-:Y:S01]  /*3340*/  ISETP.LT.OR P4, PT, R20.reuse, 0x1, !P3 ;  /* 0x000000011400780c */ /* 0x040fe20005f81670 */
[----:B------:R-:W-:Y:S02]  /*3350*/  @!P0 IMAD R27, R27, R22, RZ ;  /* 0x000000161b1b8224 */ /* 0x000fe400078e02ff */
[----:B------:R-:W-:Y:S01]  /*3360*/  @!P5 STG.E.U8 desc[UR36][R6.64+0x1], R25 ;  /* 0x000001190600d986 */ /* 0x000fe2000c101124 */
[----:B------:R-:W-:-:S02]  /*3370*/  ISETP.LT.OR P5, PT, R20, 0x1, !P2 ;  /* 0x000000011400780c */ /* 0x000fc400057a1670 */
[C---:B------:R-:W-:Y:S01]  /*3380*/  ISETP.LT.OR P2, PT, R20.reuse, 0x9, !P2 ;  /* 0x000000091400780c */ /* 0x040fe20005741670 */
[----:B------:R1:W-:Y:S01]  /*3390*/  @!P1 STG.E.U8 desc[UR36][R4.64], R9 ;  /* 0x0000000904009986 */ /* 0x0003e2000c101124 */
[----:B------:R-:W-:Y:S02]  /*33a0*/  ISETP.LT.OR P1, PT, R20, 0x9, !P3 ;  /* 0x000000091400780c */ /* 0x000fe40005f21670 */
[C---:B------:R-:W-:Y:S01]  /*33b0*/  ISETP.GE.AND P3, PT, R58.reuse, 0x11, PT ;  /* 0x000000113a00780c */ /* 0x040fe20003f66270 */
[----:B------:R-:W-:Y:S01]  /*33c0*/  @!P0 STG.E.U8 desc[UR36][R4.64+0x1], R27 ;  /* 0x0000011b04008986 */ /* 0x000fe2000c101124 */
[----:B------:R-:W-:Y:S01]  /*33d0*/  ISETP.GE.AND P0, PT, R58, 0x12, PT ;  /* 0x000000123a00780c */ /* 0x000fe20003f06270 */
[----:B------:R-:W-:-:S04]  /*33e0*/  @!P4 IMAD R11, R28, R22, RZ ;  /* 0x000000161c0bc224 */ /* 0x000fc800078e02ff */
[-C--:B------:R-:W-:Y:S01]  /*33f0*/  @!P5 IMAD R29, R29, R22.reuse, RZ ;  /* 0x000000161d1dd224 */ /* 0x080fe200078e02ff */
[----:B------:R-:W-:Y:S01]  /*3400*/  @!P4 STG.E.U8 desc[UR36][R6.64+0x8], R11 ;  /* 0x0000080b0600c986 */ /* 0x000fe2000c101124 */
[C---:B------:R-:W-:Y:S01]  /*3410*/  ISETP.LT.OR P4, PT, R20.reuse, 0x1, !P3 ;  /* 0x000000011400780c */ /* 0x040fe20005f81670 */
[-C--:B------:R-:W-:Y:S02]  /*3420*/  @!P2 IMAD R31, R31, R22.reuse, RZ ;  /* 0x000000161f1fa224 */ /* 0x080fe400078e02ff */
[----:B------:R-:W-:Y:S01]  /*3430*/  @!P5 STG.E.U8 desc[UR36][R6.64+0x9], R29 ;  /* 0x0000091d0600d986 */ /* 0x000fe2000c101124 */
[----:B------:R-:W-:Y:S01]  /*3440*/  ISETP.LT.OR P5, PT, R20, 0x1, !P0 ;  /* 0x000000011400780c */ /* 0x000fe200047a1670 */
[----:B0-----:R-:W-:Y:S01]  /*3450*/  @!P1 IMAD R3, R30, R22, RZ ;  /* 0x000000161e039224 */ /* 0x001fe200078e02ff */
[----:B------:R-:W-:Y:S01]  /*3460*/  ISETP.LT.OR P0, PT, R20, 0x9, !P0 ;  /* 0x000000091400780c */ /* 0x000fe20004701670 */
[----:B------:R-:W-:Y:S01]  /*3470*/  @!P2 STG.E.U8 desc[UR36][R4.64+0x9], R31 ;  /* 0x0000091f0400a986 */ /* 0x000fe2000c101124 */
[----:B------:R-:W-:-:S03]  /*3480*/  ISETP.GE.AND P2, PT, R58, 0x19, PT ;  /* 0x000000193a00780c */ /* 0x000fc60003f46270 */
[----:B------:R0:W-:Y:S01]  /*3490*/  @!P1 STG.E.U8 desc[UR36][R4.64+0x8], R3 ;  /* 0x0000080304009986 */ /* 0x0001e2000c101124 */
[----:B------:R-:W-:Y:S01]  /*34a0*/  ISETP.LT.OR P1, PT, R20, 0x9, !P3 ;  /* 0x000000091400780c */ /* 0x000fe20005f21670 */
[----:B-1----:R-:W-:Y:S01]  /*34b0*/  @!P4 IMAD R9, R32, R22, RZ ;  /* 0x000000162009c224 */ /* 0x002fe200078e02ff */
[----:B------:R-:W-:-:S03]  /*34c0*/  ISETP.GE.AND P3, PT, R58, 0x1a, PT ;  /* 0x0000001a3a00780c */ /* 0x000fc60003f66270 */
[-C--:B------:R-:W-:Y:S01]  /*34d0*/  @!P5 IMAD R33, R33, R22.reuse, RZ ;  /* 0x000000162121d224 */ /* 0x080fe200078e02ff */
[----:B------:R-:W-:Y:S01]  /*34e0*/  @!P4 STG.E.U8 desc[UR36][R6.64+0x10], R9 ;  /* 0x000010090600c986 */ /* 0x000fe2000c101124 */
[C---:B------:R-:W-:Y:S01]  /*34f0*/  ISETP.LT.OR P4, PT, R20.reuse, 0x1, !P3 ;  /* 0x000000011400780c */ /* 0x040fe20005f81670 */
[-C--:B------:R-:W-:Y:S01]  /*3500*/  @!P0 IMAD R35, R35, R22.reuse, RZ ;  /* 0x0000001623238224 */ /* 0x080fe200078e02ff */
[C---:B------:R-:W-:Y:S01]  /*3510*/  ISETP.LT.OR P3, PT, R20.reuse, 0x9, !P3 ;  /* 0x000000091400780c */ /* 0x040fe20005f61670 */
[----:B------:R-:W-:Y:S01]  /*3520*/  @!P5 STG.E.U8 desc[UR36][R6.64+0x11], R33 ;  /* 0x000011210600d986 */ /* 0x000fe2000c101124 */
[----:B------:R-:W-:Y:S02]  /*3530*/  ISETP.LT.OR P5, PT, R20, 0x1, !P2 ;  /* 0x000000011400780c */ /* 0x000fe400057a1670 */
[----:B0-----:R-:W-:Y:S01]  /*3540*/  @!P1 IMAD R3, R34, R22, RZ ;  /* 0x0000001622039224 */ /* 0x001fe200078e02ff */
[----:B------:R-:W-:Y:S01]  /*3550*/  @!P0 STG.E.U8 desc[UR36][R4.64+0x11], R35 ;  /* 0x0000112304008986 */ /* 0x000fe2000c101124 */
[----:B------:R-:W-:-:S02]  /*3560*/  ISETP.LT.OR P2, PT, R20, 0x9, !P2 ;  /* 0x000000091400780c */ /* 0x000fc40005741670 */
[C---:B------:R-:W-:Y:S01]  /*3570*/  ISETP.GE.AND P0, PT, R58.reuse, 0x21, PT ;  /* 0x000000213a00780c */ /* 0x040fe20003f06270 */
[----:B------:R0:W-:Y:S01]  /*3580*/  @!P1 STG.E.U8 desc[UR36][R4.64+0x10], R3 ;  /* 0x0000100304009986 */ /* 0x0001e2000c101124 */
[----:B------:R-:W-:Y:S01]  /*3590*/  ISETP.GE.AND P1, PT, R58, 0x22, PT ;  /* 0x000000223a00780c */ /* 0x000fe20003f26270 */
[-C--:B------:R-:W-:Y:S02]  /*35a0*/  @!P4 IMAD R37, R37, R22.reuse, RZ ;  /* 0x000000162525c224 */ /* 0x080fe400078e02ff */
[-C--:B------:R-:W-:Y:S02]  /*35b0*/  @!P3 IMAD R39, R39, R22.reuse, RZ ;  /* 0x000000162727b224 */ /* 0x080fe400078e02ff */
[-C--:B------:R-:W-:Y:S01]  /*35c0*/  @!P5 IMAD R11, R36, R22.reuse, RZ ;  /* 0x00000016240bd224 */ /* 0x080fe200078e02ff */
[----:B------:R-:W-:Y:S01]  /*35d0*/  @!P4 STG.E.U8 desc[UR36][R6.64+0x19], R37 ;  /* 0x000019250600c986 */ /* 0x000fe2000c101124 */
[C---:B------:R-:W-:Y:S02]  /*35e0*/  ISETP.LT.OR P4, PT, R20.reuse, 0x1, !P0 ;  /* 0x000000011400780c */ /* 0x040fe40004781670 */
[C---:B------:R-:W-:Y:S01]  /*35f0*/  ISETP.LT.OR P0, PT, R20.reuse, 0x9, !P0 ;  /* 0x000000091400780c */ /* 0x040fe20004701670 */
[----:B------:R-:W-:Y:S01]  /*3600*/  @!P5 STG.E.U8 desc[UR36][R6.64+0x18], R11 ;  /* 0x0000180b0600d986 */ /* 0x000fe2000c101124 */
[----:B------:R-:W-:Y:S01]  /*3610*/  ISETP.LT.OR P5, PT, R20, 0x1, !P1 ;  /* 0x000000011400780c */ /* 0x000fe20004fa1670 */
[----:B0-----:R-:W-:Y:S01]  /*3620*/  @!P2 IMAD R3, R38, R22, RZ ;  /* 0x000000162603a224 */ /* 0x001fe200078e02ff */
[----:B------:R-:W-:Y:S01]  /*3630*/  ISETP.LT.OR P1, PT, R20, 0x9, !P1 ;  /* 0x000000091400780c */ /* 0x000fe20004f21670 */
[----:B------:R-:W-:Y:S01]  /*3640*/  @!P3 STG.E.U8 desc[UR36][R4.64+0x19], R39 ;  /* 0x000019270400b986 */ /* 0x000fe2000c101124 */
[----:B------:R-:W-:-:S03]  /*3650*/  ISETP.GE.AND P3, PT, R58, 0x29, PT ;  /* 0x000000293a00780c */ /* 0x000fc60003f66270 */
[----:B------:R0:W-:Y:S01]  /*3660*/  @!P2 STG.E.U8 desc[UR36][R4.64+0x18], R3 ;  /* 0x000018030400a986 */ /* 0x0001e2000c101124 */
[----:B------:R-:W-:Y:S01]  /*3670*/  ISETP.GE.AND P2, PT, R58, 0x2a, PT ;  /* 0x0000002a3a00780c */ /* 0x000fe20003f46270 */
[----:B------:R-:W-:-:S04]  /*3680*/  @!P4 IMAD R9, R40, R22, RZ ;  /* 0x000000162809c224 */ /* 0x000fc800078e02ff */
[-C--:B------:R-:W-:Y:S01]  /*3690*/  @!P5 IMAD R41, R41, R22.reuse, RZ ;  /* 0x000000162929d224 */ /* 0x080fe200078e02ff */
[----:B------:R-:W-:Y:S01]  /*36a0*/  @!P4 STG.E.U8 desc[UR36][R6.64+0x20], R9 ;  /* 0x000020090600c986 */ /* 0x000fe2000c101124 */
[C---:B------:R-:W-:Y:S01]  /*36b0*/  ISETP.LT.OR P4, PT, R20.reuse, 0x1, !P3 ;  /* 0x000000011400780c */ /* 0x040fe20005f81670 */
[-C--:B------:R-:W-:Y:S01]  /*36c0*/  @!P1 IMAD R43, R43, R22.reuse, RZ ;  /* 0x000000162b2b9224 */ /* 0x080fe200078e02ff */
        /* <DEDUP_REMOVED lines=25> */
[----:B------:R1:W-:Y:S01]  /*3860*/  @!P4 STG.E.U8 desc[UR36][R6.64+0x30], R9 ;  /* 0x000030090600c986 */ /* 0x0003e2000c101124 */
[C---:B------:R-:W-:Y:S01]  /*3870*/  ISETP.LT.OR P4, PT, R20.reuse, 0x1, !P2 ;  /* 0x000000011400780c */ /* 0x040fe20005781670 */
[-C--:B------:R-:W-:Y:S01]  /*3880*/  @!P0 IMAD R51, R51, R22.reuse, RZ ;  /* 0x0000001633338224 */ /* 0x080fe200078e02ff */
[C---:B------:R-:W-:Y:S01]  /*3890*/  ISETP.LT.OR P2, PT, R20.reuse, 0x9, !P2 ;  /* 0x000000091400780c */ /* 0x040fe20005741670 */
[----:B------:R2:W-:Y:S01]  /*38a0*/  @!P5 STG.E.U8 desc[UR36][R6.64+0x31], R49 ;  /* 0x000031310600d986 */ /* 0x0005e2000c101124 */
[----:B------:R-:W-:Y:S01]  /*38b0*/  ISETP.LT.OR P5, PT, R20, 0x1, !P3 ;  /* 0x000000011400780c */ /* 0x000fe20005fa1670 */
[-C--:B0-----:R-:W-:Y:S01]  /*38c0*/  @!P1 IMAD R3, R50, R22.reuse, RZ ;  /* 0x0000001632039224 */ /* 0x081fe200078e02ff */
[----:B------:R-:W-:Y:S01]  /*38d0*/  ISETP.LT.OR P3, PT, R20, 0x9, !P3 ;  /* 0x000000091400780c */ /* 0x000fe20005f61670 */
[----:B------:R2:W-:Y:S04]  /*38e0*/  @!P0 STG.E.U8 desc[UR36][R4.64+0x31], R51 ;  /* 0x0000313304008986 */ /* 0x0005e8000c101124 */
[----:B------:R2:W-:Y:S02]  /*38f0*/  @!P1 STG.E.U8 desc[UR36][R4.64+0x30], R3 ;  /* 0x0000300304009986 */ /* 0x0005e4000c101124 */
[----:B------:R-:W-:-:S02]  /*3900*/  @!P4 IMAD R11, R52, R22, RZ ;  /* 0x00000016340bc224 */ /* 0x000fc400078e02ff */
[-C--:B-1----:R-:W-:Y:S02]  /*3910*/  @!P2 IMAD R9, R54, R22.reuse, RZ ;  /* 0x000000163609a224 */ /* 0x082fe400078e02ff */
[-C--:B------:R-:W-:Y:S01]  /*3920*/  @!P5 IMAD R53, R53, R22.reuse, RZ ;  /* 0x000000163535d224 */ /* 0x080fe200078e02ff */
[----:B------:R2:W-:Y:S01]  /*3930*/  @!P4 STG.E.U8 desc[UR36][R6.64+0x38], R11 ;  /* 0x0000380b0600c986 */ /* 0x0005e2000c101124 */
[----:B------:R-:W-:-:S03]  /*3940*/  @!P3 IMAD R55, R55, R22, RZ ;  /* 0x000000163737b224 */ /* 0x000fc600078e02ff */
[----:B------:R2:W-:Y:S04]  /*3950*/  @!P5 STG.E.U8 desc[UR36][R6.64+0x39], R53 ;  /* 0x000039350600d986 */ /* 0x0005e8000c101124 */
[----:B------:R2:W-:Y:S04]  /*3960*/  @!P2 STG.E.U8 desc[UR36][R4.64+0x38], R9 ;  /* 0x000038090400a986 */ /* 0x0005e8000c101124 */
[----:B------:R2:W-:Y:S02]  /*3970*/  @!P3 STG.E.U8 desc[UR36][R4.64+0x39], R55 ;  /* 0x000039370400b986 */ /* 0x0005e4000c101124 */
.L_x_95:
[----:B------:R-:W-:Y:S05]  /*3980*/  BSYNC B0 ;  /* 0x0000000000007941 */ /* 0x000fea0003800000 */
.L_x_29:
[----:B------:R-:W-:Y:S01]  /*3990*/  ULDC UR4, c[0x0][0xc] ;  /* 0x0000030000047ab9 */ /* 0x000fe20000000800 */
[----:B------:R-:W-:Y:S01]  /*39a0*/  ULDC UR5, c[0x0][0x10] ;  /* 0x0000040000057ab9 */ /* 0x000fe20000000800 */
[----:B-12---:R-:W1:Y:S01]  /*39b0*/  LDC R3, c[0x0][0x14] ;  /* 0x00000500ff037b82 */ /* 0x006e620000000800 */
[----:B------:R-:W-:Y:S01]  /*39c0*/  UIMAD.WIDE.U32 UR4, UR4, UR5, URZ ;  /* 0x00000005040472a5 */ /* 0x000fe2000f8e003f */
[----:B------:R-:W-:Y:S01]  /*39d0*/  PRMT R0, RZ, 0x7610, R0 ;  /* 0x00007610ff007816 */ /* 0x000fe20000000000 */
[----:B------:R-:W-:Y:S02]  /*39e0*/  IMAD.MOV.U32 R58, RZ, RZ, -0x1 ;  /* 0xffffffffff3a7424 */ /* 0x000fe400078e00ff */
[----:B------:R-:W-:Y:S02]  /*39f0*/  IMAD.MOV.U32 R59, RZ, RZ, -0x1 ;  /* 0xffffffffff3b7424 */ /* 0x000fe400078e00ff */
[----:B-1----:R-:W-:-:S04]  /*3a00*/  IMAD.WIDE.U32 R16, R3, UR4, R16 ;  /* 0x0000000403107c25 */ /* 0x002fc8000f8e0010 */
[----:B------:R-:W-:Y:S01]  /*3a10*/  IMAD R3, R3, UR5, RZ ;  /* 0x0000000503037c24 */ /* 0x000fe2000f8e02ff */
[----:B------:R-:W-:Y:S02]  /*3a20*/  ULDC.64 UR4, c[0x0][0x650] ;  /* 0x0001940000047ab9 */ /* 0x000fe40000000a00 */
[----:B------:R-:W-:Y:S01]  /*3a30*/  ISETP.GE.U32.AND P0, PT, R16, UR4, PT ;  /* 0x0000000410007c0c */ /* 0x000fe2000bf06070 */
[----:B------:R-:W-:-:S05]  /*3a40*/  IMAD.IADD R17, R17, 0x1, R3 ;  /* 0x0000000111117824 */ /* 0x000fca00078e0203 */
[----:B------:R-:W-:-:S13]  /*3a50*/  ISETP.GE.U32.AND.EX P0, PT, R17, UR5, PT, P0 ;  /* 0x0000000511007c0c */ /* 0x000fda000bf06100 */
[----:B------:R-:W-:Y:S05]  /*3a60*/  @P0 BRA `(.L_x_96) ;  /* 0x0000000400640947 */ /* 0x000fea0003800000 */
[----:B------:R-:W1:Y:S01]  /*3a70*/  S2R R12, SR_CTAID.X ;  /* 0x00000000000c7919 */ /* 0x000e620000002500 */
[----:B------:R-:W2:Y:S01]  /*3a80*/  LDC.64 R10, c[0x0][0x628] ;  /* 0x00018a00ff0a7b82 */ /* 0x000ea20000000a00 */
[----:B------:R-:W-:Y:S01]  /*3a90*/  ULDC UR4, c[0x0][0x150] ;  /* 0x0000540000047ab9 */ /* 0x000fe20000000800 */
[----:B------:R-:W-:Y:S01]  /*3aa0*/  IMAD.MOV.U32 R8, RZ, RZ, R16 ;  /* 0x000000ffff087224 */ /* 0x000fe200078e0010 */
[----:B------:R-:W3:Y:S01]  /*3ab0*/  S2R R24, SR_CTAID.Y ;  /* 0x0000000000187919 */ /* 0x000ee20000002600 */
[----:B------:R-:W-:-:S04]  /*3ac0*/  IMAD.MOV.U32 R9, RZ, RZ, R17 ;  /* 0x000000ffff097224 */ /* 0x000fc800078e0011 */
[----:B------:R-:W0:Y:S08]  /*3ad0*/  LDC R21, c[0x0][0x144] ;  /* 0x00005100ff157b82 */ /* 0x000e300000000800 */
[----:B------:R-:W0:Y:S08]  /*3ae0*/  LDC R0, c[0x0][0x630] ;  /* 0x00018c00ff007b82 */ /* 0x000e300000000800 */
[----:B------:R-:W0:Y:S01]  /*3af0*/  LDC.64 R14, c[0x0][0x620] ;  /* 0x00018800ff0e7b82 */ /* 0x000e220000000a00 */
[----:B--2---:R-:W-:-:S04]  /*3b00*/  ISETP.NE.U32.AND P0, PT, R10, RZ, PT ;  /* 0x000000ff0a00720c */ /* 0x004fc80003f05070 */
[----:B------:R-:W-:Y:S02]  /*3b10*/  ISETP.NE.AND.EX P0, PT, R11, RZ, PT, P0 ;  /* 0x000000ff0b00720c */ /* 0x000fe40003f05300 */
[----:B-1----:R-:W-:-:S05]  /*3b20*/  I2FP.F32.U32 R3, R12 ;  /* 0x0000000c00037245 */ /* 0x002fca0000201000 */
[----:B------:R-:W-:-:S04]  /*3b30*/  FMUL R3, R3, UR4 ;  /* 0x0000000403037c20 */ /* 0x000fc80008400000 */
[----:B------:R1:W2:Y:S02]  /*3b40*/  F2I.U32.TRUNC.NTZ R20, R3 ;  /* 0x0000000300147305 */ /* 0x0002a4000020f000 */
[----:B---3--:R-:W-:Y:S05]  /*3b50*/  @!P0 BRA `(.L_x_97) ;  /* 0x0000000000288947 */ /* 0x008fea0003800000 */
[----:B-1----:R-:W1:Y:S02]  /*3b60*/  LDC R3, c[0x0][0x634] ;  /* 0x00018d00ff037b82 */ /* 0x002e640000000800 */
[----:B-1----:R-:W-:-:S05]  /*3b70*/  IADD3 R3, P0, R16, R3, RZ ;  /* 0x0000000310037210 */ /* 0x002fca0007f1e0ff */
[----:B------:R-:W-:-:S04]  /*3b80*/  IMAD.X R13, RZ, RZ, R17, P0 ;  /* 0x000000ffff0d7224 */ /* 0x000fc800000e0611 */
[----:B0---4-:R-:W-:-:S04]  /*3b90*/  IMAD.WIDE.U32 R4, R13, R10, RZ ;  /* 0x0000000a0d047225 */ /* 0x011fc800078e00ff */
[----:B------:R-:W-:-:S04]  /*3ba0*/  IMAD.WIDE.U32 R6, P0, R3, R11, R4 ;  /* 0x0000000b03067225 */ /* 0x000fc80007800004 */
[----:B------:R-:W-:-:S04]  /*3bb0*/  IMAD.WIDE.U32 R4, R3, R10, RZ ;  /* 0x0000000a03047225 */ /* 0x000fc800078e00ff */
[----:B------:R-:W-:Y:S01]  /*3bc0*/  IMAD.X R9, RZ, RZ, RZ, P0 ;  /* 0x000000ffff097224 */ /* 0x000fe200000e06ff */
[----:B------:R-:W-:Y:S01]  /*3bd0*/  IADD3 RZ, P0, R5, R6, RZ ;  /* 0x0000000605ff7210 */ /* 0x000fe20007f1e0ff */
[----:B------:R-:W-:-:S04]  /*3be0*/  IMAD.MOV.U32 R8, RZ, RZ, R7 ;  /* 0x000000ffff087224 */ /* 0x000fc800078e0007 */
[----:B------:R-:W-:-:S08]  /*3bf0*/  IMAD.WIDE.U32.X R8, R13, R11, R8, P0 ;  /* 0x0000000b0d087225 */ /* 0x000fd000000e0408 */
.L_x_97:
[----:B------:R-:W3:Y:S01]  /*3c00*/  LDC.64 R30, c[0x0][0x640] ;  /* 0x00019000ff1e7b82 */ /* 0x000ee20000000a00 */
[-CC-:B0-----:R-:W-:Y:S01]  /*3c10*/  SHF.R.U64 R59, R8, R0.reuse, R9.reuse ;  /* 0x00000000083b7219 */ /* 0x181fe20000001209 */
[----:B--2---:R-:W-:Y:S01]  /*3c20*/  IMAD.MOV R20, RZ, RZ, -R20 ;  /* 0x000000ffff147224 */ /* 0x004fe200078e0a14 */
[----:B------:R-:W-:Y:S01]  /*3c30*/  SHF.R.U32.HI R0, RZ, R0, R9 ;  /* 0x00000000ff007219 */ /* 0x000fe20000011609 */
[----:B------:R-:W-:Y:S01]  /*3c40*/  ULDC UR4, c[0x0][0x154] ;  /* 0x0000550000047ab9 */ /* 0x000fe20000000800 */
[----:B-1----:R-:W-:Y:S01]  /*3c50*/  IADD3 R3, P0, RZ, -R59, RZ ;  /* 0x8000003bff037210 */ /* 0x002fe20007f1e0ff */
[----:B------:R-:W-:Y:S02]  /*3c60*/  IMAD R26, R21, R20, R12 ;  /* 0x00000014151a7224 */ /* 0x000fe400078e020c */
[----:B------:R-:W0:Y:S01]  /*3c70*/  LDC R6, c[0x0][0x618] ;  /* 0x00018600ff067b82 */ /* 0x000e220000000800 */
[----:B------:R-:W-:Y:S02]  /*3c80*/  IMAD.MOV.U32 R7, RZ, RZ, 0x1 ;  /* 0x00000001ff077424 */ /* 0x000fe400078e00ff */
[----:B----4-:R-:W-:-:S04]  /*3c90*/  IMAD.X R5, RZ, RZ, ~R0, P0 ;  /* 0x000000ffff057224 */ /* 0x010fc800000e0e00 */
[-C--:B------:R-:W-:Y:S01]  /*3ca0*/  IMAD R0, R5, R14.reuse, RZ ;  /* 0x0000000e05007224 */ /* 0x080fe200078e02ff */
[----:B------:R-:W1:Y:S01]  /*3cb0*/  LDC R8, c[0x0][0x608] ;  /* 0x00018200ff087b82 */ /* 0x000e620000000800 */
[----:B------:R-:W-:-:S04]  /*3cc0*/  IMAD.WIDE.U32 R4, R3, R14, R16 ;  /* 0x0000000e03047225 */ /* 0x000fc800078e0010 */
[----:B------:R-:W-:Y:S01]  /*3cd0*/  IMAD R3, R3, R15, R0 ;  /* 0x0000000f03037224 */ /* 0x000fe200078e0200 */
[----:B------:R-:W-:Y:S02]  /*3ce0*/  I2FP.F32.U32 R0, R24 ;  /* 0x0000001800007245 */ /* 0x000fe40000201000 */
[----:B------:R-:W2:Y:S01]  /*3cf0*/  LDC R28, c[0x0][0x658] ;  /* 0x00019600ff1c7b82 */ /* 0x000ea20000000800 */
[----:B------:R-:W-:Y:S01]  /*3d00*/  IMAD.IADD R3, R5, 0x1, R3 ;  /* 0x0000000105037824 */ /* 0x000fe200078e0203 */
[----:B---3--:R-:W-:Y:S01]  /*3d10*/  ISETP.NE.U32.AND P0, PT, R30, RZ, PT ;  /* 0x000000ff1e00720c */ /* 0x008fe20003f05070 */
[----:B------:R-:W-:Y:S01]  /*3d20*/  FMUL R0, R0, UR4 ;  /* 0x0000000400007c20 */ /* 0x000fe20008400000 */
[----:B------:R-:W-:Y:S02]  /*3d30*/  IMAD.MOV.U32 R5, RZ, RZ, -0x1 ;  /* 0xffffffffff057424 */ /* 0x000fe400078e00ff */
[----:B------:R-:W-:Y:S01]  /*3d40*/  ISETP.NE.AND.EX P0, PT, R31, RZ, PT, P0 ;  /* 0x000000ff1f00720c */ /* 0x000fe20003f05300 */
[----:B------:R3:W4:Y:S01]  /*3d50*/  F2I.U32.TRUNC.NTZ R13, R0 ;  /* 0x00000000000d7305 */ /* 0x000722000020f000 */
[----:B------:R-:W3:Y:S01]  /*3d60*/  LDC R15, c[0x0][0x148] ;  /* 0x00005200ff0f7b82 */ /* 0x000ee20000000800 */
[----:B0-----:R-:W-:-:S02]  /*3d70*/  SHF.R.U64 R12, R4, R6, R3 ;  /* 0x00000006040c7219 */ /* 0x001fc40000001203 */
[----:B------:R-:W-:-:S05]  /*3d80*/  SHF.R.U32.HI R3, RZ, R6, R3 ;  /* 0x00000006ff037219 */ /* 0x000fca0000011603 */
[----:B------:R-:W0:Y:S01]  /*3d90*/  LDC R20, c[0x0][0x600] ;  /* 0x00018000ff147b82 */ /* 0x000e220000000800 */
[-CC-:B-1----:R-:W-:Y:S02]  /*3da0*/  SHF.R.U64 R10, R12, R8.reuse, R3.reuse ;  /* 0x000000080c0a7219 */ /* 0x182fe40000001203 */
[----:B------:R-:W-:-:S05]  /*3db0*/  SHF.R.U32.HI R3, RZ, R8, R3 ;  /* 0x00000008ff037219 */ /* 0x000fca0000011603 */
[----:B------:R-:W1:Y:S01]  /*3dc0*/  LDC R21, c[0x0][0x648] ;  /* 0x00019200ff157b82 */ /* 0x000e620000000800 */
[-C--:B--2---:R-:W-:Y:S02]  /*3dd0*/  SHF.L.U32 R4, R5, R28.reuse, RZ ;  /* 0x0000001c05047219 */ /* 0x084fe400000006ff */
[-CC-:B------:R-:W-:Y:S02]  /*3de0*/  SHF.R.U64 R14, R10, R28.reuse, R3.reuse ;  /* 0x0000001c0a0e7219 */ /* 0x180fe40000001203 */
[----:B------:R-:W-:Y:S02]  /*3df0*/  SHF.R.U32.HI R5, RZ, R28, R3 ;  /* 0x0000001cff057219 */ /* 0x000fe40000011603 */
[----:B------:R-:W-:Y:S01]  /*3e00*/  LOP3.LUT R57, RZ, R4, RZ, 0x33, !PT ;  /* 0x00000004ff397212 */ /* 0x000fe200078e33ff */
[----:B------:R-:W2:Y:S01]  /*3e10*/  LDC R25, c[0x0][0x638] ;  /* 0x00018e00ff197b82 */ /* 0x000ea20000000800 */
[----:B------:R-:W-:Y:S01]  /*3e20*/  SHF.L.U32 R28, R7, R28, RZ ;  /* 0x0000001c071c7219 */ /* 0x000fe200000006ff */
[----:B------:R-:W-:-:S06]  /*3e30*/  IMAD.MOV.U32 R4, RZ, RZ, R14 ;  /* 0x000000ffff047224 */ /* 0x000fcc00078e000e */
[----:B------:R-:W0:Y:S01]  /*3e40*/  LDC R27, c[0x0][0x610] ;  /* 0x00018400ff1b7b82 */ /* 0x000e220000000800 */
[----:B----4-:R-:W-:Y:S05]  /*3e50*/  @!P0 BRA `(.L_x_98) ;  /* 0x0000000000288947 */ /* 0x010fea0003800000 */
[----:B------:R-:W4:Y:S02]  /*3e60*/  LDC R3, c[0x0][0x64c] ;  /* 0x00019300ff037b82 */ /* 0x000f240000000800 */
[----:B----4-:R-:W-:-:S05]  /*3e70*/  IADD3 R3, P0, R14, R3, RZ ;  /* 0x000000030e037210 */ /* 0x010fca0007f1e0ff */
        /* <DEDUP_REMOVED lines=8> */
.L_x_98:
[----:B------:R-:W-:Y:S01]  /*3f00*/  ISETP.NE.AND P0, PT, R2, 0x1, PT ;  /* 0x000000010200780c */ /* 0x000fe20003f05270 */
[----:B------:R-:W-:Y:S01]  /*3f10*/  IMAD.MOV R13, RZ, RZ, -R13 ;  /* 0x000000ffff0d7224 */ /* 0x000fe200078e0a0d */
[----:B-1-3--:R-:W-:Y:S01]  /*3f20*/  SHF.R.U64 R0, R4, R21, R5 ;  /* 0x0000001504007219 */ /* 0x00afe20000001205 */
[----:B0-----:R-:W-:Y:S01]  /*3f30*/  VIADD R5, R20, 0xffffffff ;  /* 0xffffffff14057836 */ /* 0x001fe20000000000 */
[----:B------:R-:W-:-:S03]  /*3f40*/  LOP3.LUT R57, R10, R57, RZ, 0xc0, !PT ;  /* 0x000000390a397212 */ /* 0x000fc600078ec0ff */
[----:B------:R-:W-:Y:S01]  /*3f50*/  IMAD.MOV R3, RZ, RZ, -R0 ;  /* 0x000000ffff037224 */ /* 0x000fe200078e0a00 */
[----:B------:R-:W-:Y:S01]  /*3f60*/  LOP3.LUT R5, R12, R5, RZ, 0xc0, !PT ;  /* 0x000000050c057212 */ /* 0x000fe200078ec0ff */
[----:B------:R-:W-:Y:S02]  /*3f70*/  IMAD R57, R28, R0, R57 ;  /* 0x000000001c397224 */ /* 0x000fe400078e0239 */
[----:B--2---:R-:W-:Y:S02]  /*3f80*/  IMAD R0, R3, R25, R14 ;  /* 0x0000001903007224 */ /* 0x004fe400078e020e */
[----:B------:R-:W-:Y:S02]  /*3f90*/  @P0 IMAD R26, R15, R13, R24 ;  /* 0x0000000d0f1a0224 */ /* 0x000fe400078e0218 */
[----:B------:R-:W-:Y:S02]  /*3fa0*/  IMAD R4, R0, R20, R5 ;  /* 0x0000001400047224 */ /* 0x000fe400078e0205 */
[----:B------:R-:W-:-:S02]  /*3fb0*/  IMAD R57, R57, R27, R26 ;  /* 0x0000001b39397224 */ /* 0x000fc400078e021a */
[----:B------:R-:W-:-:S03]  /*3fc0*/  IMAD.MOV.U32 R3, RZ, RZ, 0x1 ;  /* 0x00000001ff037424 */ /* 0x000fc600078e00ff */
[----:B------:R-:W-:Y:S02]  /*3fd0*/  SEL R58, R4, R57, !P0 ;  /* 0x00000039043a7207 */ /* 0x000fe40004000000 */
[----:B------:R-:W-:Y:S02]  /*3fe0*/  PRMT R0, R3, 0x7610, R0 ;  /* 0x0000761003007816 */ /* 0x000fe40000000000 */
[----:B------:R-:W-:-:S07]  /*3ff0*/  SEL R57, R57, R4, !P0 ;  /* 0x0000000439397207 */ /* 0x000fce0004000000 */
.L_x_96:
[----:B------:R-:W-:-:S13]  /*4000*/  LOP3.LUT P0, RZ, R0, 0xff, RZ, 0xc0, !PT ;  /* 0x000000ff00ff7812 */ /* 0x000fda000780c0ff */
[----:B------:R-:W-:Y:S05]  /*4010*/  @P0 BRA `(.L_x_99) ;  /* 0xffffffd0003c0947 */ /* 0x000fea000383ffff */
[----:B------:R-:W-:Y:S05]  /*4020*/  EXIT ;  /* 0x000000000000794d */ /* 0x000fea0003800000 */
.L_x_4:
[----:B0-----:R-:W-:Y:S01]  /*4030*/  ULDC.64 UR4, c[0x0][0x650] ;  /* 0x0001940000047ab9 */ /* 0x001fe20000000a00 */
        /* <DEDUP_REMOVED lines=25> */
.L_x_101:
[--C-:B------:R-:W-:Y:S01]  /*41d0*/  SHF.R.U64 R12, R10, R14, R11.reuse ;  /* 0x0000000e0a0c7219 */ /* 0x100fe2000000120b */
[----:B------:R-:W0:Y:S01]  /*41e0*/  LDC R22, c[0x0][0x618] ;  /* 0x00018600ff167b82 */ /* 0x000e220000000800 */
[----:B------:R-:W-:Y:S01]  /*41f0*/  I2FP.F32.U32 R6, R4 ;  /* 0x0000000400067245 */ /* 0x000fe20000201000 */
[----:B------:R-:W-:Y:S01]  /*4200*/  ULDC UR4, c[0x0][0x150] ;  /* 0x0000540000047ab9 */ /* 0x000fe20000000800 */
[----:B------:R-:W-:Y:S02]  /*4210*/  SHF.R.U32.HI R5, RZ, R14, R11 ;  /* 0x0000000eff057219 */ /* 0x000fe4000001160b */
[----:B------:R-:W-:Y:S01]  /*4220*/  IADD3 R9, P0, RZ, -R12, RZ ;  /* 0x8000000cff097210 */ /* 0x000fe20007f1e0ff */
[----:B------:R-:W-:Y:S01]  /*4230*/  FMUL R11, R6, UR4 ;  /* 0x00000004060b7c20 */ /* 0x000fe20008400000 */
[----:B------:R-:W-:Y:S01]  /*4240*/  ULDC UR4, c[0x0][0x154] ;  /* 0x0000550000047ab9 */ /* 0x000fe20000000800 */
[----:B------:R-:W1:Y:S02]  /*4250*/  LDC.64 R24, c[0x0][0x640] ;  /* 0x00019000ff187b82 */ /* 0x000e640000000a00 */
[----:B------:R-:W-:-:S02]  /*4260*/  IMAD.X R5, RZ, RZ, ~R5, P0 ;  /* 0x000000ffff057224 */ /* 0x000fc400000e0e05 */
[----:B------:R-:W2:Y:S01]  /*4270*/  F2I.U32.TRUNC.NTZ R11, R11 ;  /* 0x0000000b000b7305 */ /* 0x000ea2000020f000 */
[----:B------:R-:W-:-:S03]  /*4280*/  IMAD.WIDE.U32 R6, R9, R20, R16 ;  /* 0x0000001409067225 */ /* 0x000fc600078e0010 */
[----:B------:R-:W3:Y:S01]  /*4290*/  LDC R13, c[0x0][0x144] ;  /* 0x00005100ff0d7b82 */ /* 0x000ee20000000800 */
[----:B------:R-:W-:-:S04]  /*42a0*/  IMAD R8, R5, R20, RZ ;  /* 0x0000001405087224 */ /* 0x000fc800078e02ff */
[----:B------:R-:W-:Y:S02]  /*42b0*/  IMAD R5, R9, R21, R8 ;  /* 0x0000001509057224 */ /* 0x000fe400078e0208 */
[----:B------:R-:W-:Y:S01]  /*42c0*/  IMAD.MOV.U32 R8, RZ, RZ, -0x1 ;  /* 0xffffffffff087424 */ /* 0x000fe200078e00ff */
[----:B------:R-:W4:Y:S01]  /*42d0*/  LDC R14, c[0x0][0x608] ;  /* 0x00018200ff0e7b82 */ /* 0x000f220000000800 */
[----:B------:R-:W-:Y:S01]  /*42e0*/  IMAD.IADD R5, R7, 0x1, R5 ;  /* 0x0000000107057824 */ /* 0x000fe200078e0205 */
[----:B------:R-:W-:-:S04]  /*42f0*/  I2FP.F32.U32 R7, R3 ;  /* 0x0000000300077245 */ /* 0x000fc80000201000 */
[-C--:B0-----:R-:W-:Y:S01]  /*4300*/  SHF.R.U64 R10, R6, R22.reuse, R5 ;  /* 0x00000016060a7219 */ /* 0x081fe20000001205 */
[----:B--2---:R-:W-:Y:S01]  /*4310*/  IMAD.MOV R6, RZ, RZ, -R11 ;  /* 0x000000ffff067224 */ /* 0x004fe200078e0a0b */
[----:B------:R-:W0:Y:S01]  /*4320*/  LDC R9, c[0x0][0x658] ;  /* 0x00019600ff097b82 */ /* 0x000e220000000800 */
[----:B-1----:R-:W-:Y:S01]  /*4330*/  ISETP.NE.U32.AND P0, PT, R24, RZ, PT ;  /* 0x000000ff1800720c */ /* 0x002fe20003f05070 */
[----:B------:R-:W-:Y:S01]  /*4340*/  FMUL R7, R7, UR4 ;  /* 0x0000000407077c20 */ /* 0x000fe20008400000 */
[----:B------:R-:W-:Y:S02]  /*4350*/  SHF.R.U32.HI R5, RZ, R22, R5 ;  /* 0x00000016ff057219 */ /* 0x000fe40000011605 */
[----:B------:R-:W-:-:S03]  /*4360*/  ISETP.NE.AND.EX P0, PT, R25, RZ, PT, P0 ;  /* 0x000000ff1900720c */ /* 0x000fc60003f05300 */
[----:B------:R-:W1:Y:S01]  /*4370*/  LDC R20, c[0x0][0x148] ;  /* 0x00005200ff147b82 */ /* 0x000e620000000800 */
[----:B---3--:R-:W-:Y:S02]  /*4380*/  IMAD R23, R13, R6, R4 ;  /* 0x000000060d177224 */ /* 0x008fe400078e0204 */
[----:B------:R-:W-:-:S05]  /*4390*/  IMAD.MOV.U32 R6, RZ, RZ, 0x1 ;  /* 0x00000001ff067424 */ /* 0x000fca00078e00ff */
[----:B------:R-:W2:Y:S01]  /*43a0*/  LDC R21, c[0x0][0x600] ;  /* 0x00018000ff157b82 */ /* 0x000ea20000000800 */
[-CC-:B----4-:R-:W-:Y:S02]  /*43b0*/  SHF.R.U64 R13, R10, R14.reuse, R5.reuse ;  /* 0x0000000e0a0d7219 */ /* 0x190fe40000001205 */
[----:B------:R-:W-:Y:S02]  /*43c0*/  SHF.R.U32.HI R4, RZ, R14, R5 ;  /* 0x0000000eff047219 */ /* 0x000fe40000011605 */
[----:B------:R3:W4:Y:S03]  /*43d0*/  F2I.U32.TRUNC.NTZ R14, R7 ;  /* 0x00000007000e7305 */ /* 0x000726000020f000 */
[----:B------:R-:W1:Y:S01]  /*43e0*/  LDC R26, c[0x0][0x648] ;  /* 0x00019200ff1a7b82 */ /* 0x000e620000000800 */
[-C--:B0-----:R-:W-:Y:S02]  /*43f0*/  SHF.R.U64 R15, R13, R9.reuse, R4 ;  /* 0x000000090d0f7219 */ /* 0x081fe40000001204 */
[----:B------:R-:W-:-:S02]  /*4400*/  SHF.L.U32 R8, R8, R9, RZ ;  /* 0x0000000908087219 */ /* 0x000fc400000006ff */
[-C--:B------:R-:W-:Y:S01]  /*4410*/  SHF.R.U32.HI R5, RZ, R9.reuse, R4 ;  /* 0x00000009ff057219 */ /* 0x080fe20000011604 */
[----:B------:R-:W-:Y:S01]  /*4420*/  IMAD.MOV.U32 R4, RZ, RZ, R15 ;  /* 0x000000ffff047224 */ /* 0x000fe200078e000f */
[----:B------:R-:W-:Y:S01]  /*4430*/  SHF.L.U32 R22, R6, R9, RZ ;  /* 0x0000000906167219 */ /* 0x000fe200000006ff */
[----:B------:R-:W0:Y:S01]  /*4440*/  LDC R27, c[0x0][0x638] ;  /* 0x00018e00ff1b7b82 */ /* 0x000e220000000800 */
[----:B------:R-:W-:-:S07]  /*4450*/  LOP3.LUT R28, RZ, R8, RZ, 0x33, !PT ;  /* 0x00000008ff1c7212 */ /* 0x000fce00078e33ff */
        /* <DEDUP_REMOVED lines=12> */
.L_x_102:
[----:B------:R-:W-:Y:S01]  /*4520*/  ISETP.NE.AND P0, PT, R2, 0x1, PT ;  /* 0x000000010200780c */ /* 0x000fe20003f05270 */
[----:B--2---:R-:W-:Y:S01]  /*4530*/  VIADD R7, R21, 0xffffffff ;  /* 0xffffffff15077836 */ /* 0x004fe20000000000 */
[----:B-1----:R-:W-:Y:S01]  /*4540*/  SHF.R.U64 R5, R4, R26, R5 ;  /* 0x0000001a04057219 */ /* 0x002fe20000001205 */
[----:B------:R-:W-:Y:S01]  /*4550*/  IMAD.MOV R14, RZ, RZ, -R14 ;  /* 0x000000ffff0e7224 */ /* 0x000fe200078e0a0e */
[----:B------:R-:W-:Y:S01]  /*4560*/  LOP3.LUT R4, R13, R28, RZ, 0xc0, !PT ;  /* 0x0000001c0d047212 */ /* 0x000fe200078ec0ff */
[----:B------:R-:W-:Y:S01]  /*4570*/  IMAD.MOV.U32 R8, RZ, RZ, R12 ;  /* 0x000000ffff087224 */ /* 0x000fe200078e000c */
[----:B------:R-:W-:Y:S01]  /*4580*/  LOP3.LUT R10, R10, R7, RZ, 0xc0, !PT ;  /* 0x000000070a0a7212 */ /* 0x000fe200078ec0ff */
[----:B------:R-:W-:Y:S02]  /*4590*/  IMAD.MOV R6, RZ, RZ, -R5 ;  /* 0x000000ffff067224 */ /* 0x000fe400078e0a05 */
[----:B------:R-:W-:-:S04]  /*45a0*/  IMAD R4, R22, R5, R4 ;  /* 0x0000000516047224 */ /* 0x000fc800078e0204 */
[----:B------:R-:W-:Y:S02]  /*45b0*/  @P0 IMAD R23, R20, R14, R3 ;  /* 0x0000000e14170224 */ /* 0x000fe400078e0203 */
[----:B0-----:R-:W-:Y:S02]  /*45c0*/  IMAD R3, R6, R27, R15 ;  /* 0x0000001b06037224 */ /* 0x001fe400078e020f */
[----:B------:R-:W-:Y:S02]  /*45d0*/  IMAD R7, R4, R29, R23 ;  /* 0x0000001d04077224 */ /* 0x000fe400078e0217 */
[----:B------:R-:W-:Y:S02]  /*45e0*/  IMAD R4, R3, R21, R10 ;  /* 0x0000001503047224 */ /* 0x000fe400078e020a */
[----:B------:R-:W-:-:S03]  /*45f0*/  IMAD.MOV.U32 R6, RZ, RZ, 0x1 ;  /* 0x00000001ff067424 */ /* 0x000fc600078e00ff */
[----:B------:R-:W-:Y:S02]  /*4600*/  SEL R9, R4, R7, !P0 ;  /* 0x0000000704097207 */ /* 0x000fe40004000000 */
[----:B------:R-:W-:-:S07]  /*4610*/  SEL R7, R7, R4, !P0 ;  /* 0x0000000407077207 */ /* 0x000fce0004000000 */
.L_x_100:
[----:B------:R-:W-:-:S08]  /*4620*/  NOP ;  /* 0x0000000000007918 */ /* 0x000fd00000000000 */
[----:B------:R-:W0:-:S00]  /*4630*/  USETMAXREG.DEALLOC.CTAPOOL 0x28 ;  /* 0x00000028000079c8 */ /* 0x000e0000080e0500 */
[----:B0-----:R-:W-:-:S13]  /*4640*/  ISETP.NE.AND P0, PT, R0, RZ, PT ;  /* 0x000000ff0000720c */ /* 0x001fda0003f05270 */
[----:B------:R-:W-:Y:S05]  /*4650*/  @P0 EXIT ;  /* 0x000000000000094d */ /* 0x000fea0003800000 */
[----:B------:R-:W-:Y:S01]  /*4660*/  LOP3.LUT P0, RZ, R6, 0xff, RZ, 0xc0, !PT ;  /* 0x000000ff06ff7812 */ /* 0x000fe2000780c0ff */
[----:B------:R-:W-:Y:S02]  /*4670*/  IMAD.MOV.U32 R0, RZ, RZ, 0x1 ;  /* 0x00000001ff007424 */ /* 0x000fe400078e00ff */
[----:B------:R-:W-:-:S10]  /*4680*/  IMAD.MOV.U32 R12, RZ, RZ, RZ ;  /* 0x000000ffff0c7224 */ /* 0x000fd400078e00ff */
[----:B------:R-:W-:Y:S05]  /*4690*/  @!P0 BRA `(.L_x_103) ;  /* 0x0000000c00308947 */ /* 0x000fea0003800000 */
[----:B------:R-:W0:Y:S01]  /*46a0*/  LDC R0, c[0x0][0x28c] ;  /* 0x0000a300ff007b82 */ /* 0x000e220000000800 */
[----:B------:R-:W-:Y:S01]  /*46b0*/  ULDC UR5, c[0x0][0x600] ;  /* 0x0001800000057ab9 */ /* 0x000fe20000000800 */
[----:B------:R-:W-:Y:S01]  /*46c0*/  ULDC UR4, c[0x0][0xc] ;  /* 0x0000030000047ab9 */ /* 0x000fe20000000800 */
[----:B------:R-:W-:Y:S01]  /*46d0*/  UIADD3 UR16, UR5, -0x1, URZ ;  /* 0xffffffff05107890 */ /* 0x000fe2000fffe03f */
[C---:B------:R-:W-:Y:S01]  /*46e0*/  LOP3.LUT P2, RZ, R18.reuse, 0x7f, RZ, 0xc0, !PT ;  /* 0x0000007f12ff7812 */ /* 0x040fe2000784c0ff */
[----:B------:R-:W-:Y:S01]  /*46f0*/  ULDC UR6, c[0x0][0x658] ;  /* 0x0001960000067ab9 */ /* 0x000fe20000000800 */
[----:B------:R-:W-:Y:S01]  /*4700*/  ULDC UR5, c[0x0][0x10] ;  /* 0x0000040000057ab9 */ /* 0x000fe20000000800 */
[----:B------:R-:W-:Y:S01]  /*4710*/  UMOV UR7, 0xffffffff ;  /* 0xffffffff00077882 */ /* 0x000fe20000000000 */
[----:B------:R-:W-:Y:S01]  /*4720*/  UMOV UR8, 0x1 ;  /* 0x0000000100087882 */ /* 0x000fe20000000000 */
[----:B------:R-:W-:Y:S01]  /*4730*/  UIMAD.WIDE.U32 UR4, UR4, UR5, URZ ;  /* 0x00000005040472a5 */ /* 0x000fe2000f8e003f */
[----:B------:R-:W-:Y:S01]  /*4740*/  LOP3.LUT P0, RZ, R18, 0x1f, RZ, 0xc0, !PT ;  /* 0x0000001f12ff7812 */ /* 0x000fe2000780c0ff */
[----:B------:R-:W-:Y:S01]  /*4750*/  USHF.L.U32 UR7, UR7, UR6, URZ ;  /* 0x0000000607077299 */ /* 0x000fe2000800063f */
[----:B------:R-:W-:Y:S01]  /*4760*/  BSSY B0, `(.L_x_103) ;  /* 0x00000bf000007945 */ /* 0x000fe20003800000 */
[----:B------:R-:W-:Y:S01]  /*4770*/  USHF.L.U32 UR18, UR8, UR6, URZ ;  /* 0x0000000608127299 */ /* 0x000fe2000800063f */
[----:B------:R-:W-:Y:S01]  /*4780*/  IMAD.MOV.U32 R13, RZ, RZ, 0x1 ;  /* 0x00000001ff0d7424 */ /* 0x000fe200078e00ff */
[----:B------:R-:W-:Y:S01]  /*4790*/  LOP3.LUT R11, R19, 0x2, RZ, 0xfc, !PT ;  /* 0x00000002130b7812 */ /* 0x000fe200078efcff */
[----:B------:R-:W-:Y:S01]  /*47a0*/  ULDC UR6, c[0x0][0x14] ;  /* 0x0000050000067ab9 */ /* 0x000fe20000000800 */
[----:B------:R-:W-:Y:S01]  /*47b0*/  PLOP3.LUT P0, PT, P0, P2, PT, 0x8a, 0x0 ;  /* 0x000000000000781c */ /* 0x000fe20000705172 */
[----:B------:R-:W-:Y:S01]  /*47c0*/  UIMAD.WIDE.U32 UR20, UR4, UR6, URZ ;  /* 0x00000006041472a5 */ /* 0x000fe2000f8e003f */
[----:B------:R-:W-:Y:S01]  /*47d0*/  IMAD.MOV.U32 R12, RZ, RZ, RZ ;  /* 0x000000ffff0c7224 */ /* 0x000fe200078e00ff */
[----:B------:R-:W-:-:S02]  /*47e0*/  UIMAD UR13, UR5, UR6, URZ ;  /* 0x00000006050d72a4 */ /* 0x000fc4000f8e023f */
[----:B------:R-:W-:Y:S01]  /*47f0*/  ULOP3.LUT UR17, URZ, UR7, URZ, 0x33, !UPT ;  /* 0x000000073f117292 */ /* 0x000fe2000f8e333f */
[----:B0-----:R-:W-:Y:S01]  /*4800*/  VIADD R0, R0, 0x3f ;  /* 0x0000003f00007836 */ /* 0x001fe20000000000 */
[----:B------:R-:W-:Y:S01]  /*4810*/  UIADD3 UR13, UR21, UR13, URZ ;  /* 0x0000000d150d7290 */ /* 0x000fe2000fffe03f */
[----:B------:R-:W-:-:S03]  /*4820*/  ULDC.64 UR22, c[0x0][0x198] ;  /* 0x0000660000167ab9 */ /* 0x000fc60000000a00 */
[----:B------:R-:W-:-:S04]  /*4830*/  SHF.R.S32.HI R3, RZ, 0x1f, R0 ;  /* 0x0000001fff037819 */ /* 0x000fc80000011400 */
[----:B------:R-:W-:Y:S01]  /*4840*/  LEA.HI R3, R3, R0, RZ, 0x6 ;  /* 0x0000000003037211 */ /* 0x000fe200078f30ff */
[----:B------:R-:W-:-:S03]  /*4850*/  IMAD.MOV.U32 R0, RZ, RZ, 0x1 ;  /* 0x00000001ff007424 */ /* 0x000fc600078e00ff */
[----:B------:R-:W-:-:S05]  /*4860*/  SHF.R.S32.HI R3, RZ, 0x6, R3 ;  /* 0x00000006ff037819 */ /* 0x000fca0000011403 */
[----:B------:R-:W-:-:S07]  /*4870*/  VIADD R10, R3, 0x1 ;  /* 0x00000001030a7836 */ /* 0x000fce0000000000 */
.L_x_115:
[----:B------:R-:W-:-:S03]  /*4880*/  UMOV UR4, 0xffffffff ;  /* 0xffffffff00047882 */ /* 0x000fc60000000000 */
[----:B------:R-:W-:Y:S05]  /*4890*/  BRA.DIV UR4, `(.L_x_104) ;  /* 0x0000001604907947 */ /* 0x000fea000b800000 */
[----:B------:R-:W-:-:S13]  /*48a0*/  ELECT P6, URZ, PT ;  /* 0x00000000003f782f */ /* 0x000fda00038c0000 */
.L_x_140:
[----:B------:R-:W0:Y:S01]  /*48b0*/  LDC R4, c[0x0][0x28c] ;  /* 0x0000a300ff047b82 */ /* 0x000e220000000800 */
[----:B------:R-:W-:Y:S01]  /*48c0*/  BSSY B1, `(.L_x_105) ;  /* 0x0000037000017945 */ /* 0x000fe20003800000 */
[----:B0-----:R-:W-:-:S13]  /*48d0*/  ISETP.LT.OR P6, PT, R4, 0x1, !P6 ;  /* 0x000000010400780c */ /* 0x001fda00077c1670 */
[----:B------:R-:W-:Y:S05]  /*48e0*/  @P6 BRA `(.L_x_106) ;  /* 0x0000000000d06947 */ /* 0x000fea0003800000 */
[----:B------:R-:W-:Y:S02]  /*48f0*/  IMAD.SHL.U32 R15, R9, 0x40, RZ ;  /* 0x00000040090f7824 */ /* 0x000fe400078e00ff */
[----:B------:R-:W-:Y:S02]  /*4900*/  IMAD.SHL.U32 R18, R7, 0x80, RZ ;  /* 0x0000008007127824 */ /* 0x000fe400078e00ff */
[----:B------:R-:W-:Y:S02]  /*4910*/  IMAD.MOV.U32 R20, RZ, RZ, RZ ;  /* 0x000000ffff147224 */ /* 0x000fe400078e00ff */
[----:B------:R-:W-:Y:S02]  /*4920*/  IMAD.MOV.U32 R4, RZ, RZ, R10 ;  /* 0x000000ffff047224 */ /* 0x000fe400078e000a */
[----:B------:R-:W-:Y:S02]  /*4930*/  IMAD.MOV.U32 R5, RZ, RZ, R0 ;  /* 0x000000ffff057224 */ /* 0x000fe400078e0000 */
[----:B------:R-:W-:-:S07]  /*4940*/  IMAD.MOV.U32 R6, RZ, RZ, R12 ;  /* 0x000000ffff067224 */ /* 0x000fce00078e000c */
.L_x_110:
[----:B------:R-:W0:Y:S01]  /*4950*/  S2R R14, SR_CgaCtaId ;  /* 0x00000000000e7919 */ /* 0x000e220000008800 */
[----:B------:R-:W-:Y:S01]  /*4960*/  MOV R7, 0x400 ;  /* 0x0000040000077802 */ /* 0x000fe20000000f00 */
[----:B------:R-:W1:Y:S03]  /*4970*/  @!P2 LDC R9, c[0x0][0x500] ;  /* 0x00014000ff09ab82 */ /* 0x000e660000000800 */
[----:B0-----:R-:W-:Y:S02]  /*4980*/  LEA R21, R14, R7, 0x18 ;  /* 0x000000070e157211 */ /* 0x001fe400078ec0ff */
[----:B------:R-:W-:-:S03]  /*4990*/  SHF.L.U32 R7, R5, 0x1f, RZ ;  /* 0x0000001f05077819 */ /* 0x000fc600000006ff */
[----:B------:R-:W-:-:S04]  /*49a0*/  IMAD R14, R6, 0x8, R21 ;  /* 0x00000008060e7824 */ /* 0x000fc800078e0215 */
[----:B------:R-:W0:Y:S02]  /*49b0*/  SYNCS.PHASECHK.TRANS64.TRYWAIT P1, [R14+URZ+0x90], R7 ;  /* 0x000090070e0075a7 */ /* 0x000e24000802017f */
[----:B01----:R-:W-:Y:S05]  /*49c0*/  @!P1 BRA `(.L_x_107) ;  /* 0x0000001400649947 */ /* 0x003fea0003800000 */
.L_x_141:
[----:B0-----:R-:W-:Y:S01]  /*49d0*/  PRMT R7, R11, 0x9910, RZ ;  /* 0x000099100b077816 */ /* 0x001fe200000000ff */
[----:B------:R0:W-:Y:S03]  /*49e0*/  @!P2 SYNCS.ARRIVE.TRANS64 RZ, [R14+URZ], R9 ;  /* 0x000000090effa9a7 */ /* 0x0001e6000800003f */
[----:B------:R-:W-:-:S13]  /*49f0*/  ISETP.NE.AND P1, PT, R7, 0x2, PT ;  /* 0x000000020700780c */ /* 0x000fda0003f25270 */
[----:B0-----:R-:W-:Y:S05]  /*4a00*/  @P1 BRA `(.L_x_108) ;  /* 0x0000000000041947 */ /* 0x001fea0003800000 */
[----:B------:R-:W-:Y:S01]  /*4a10*/  BPT.TRAP 0x1 ;  /* 0x000000040000795c */ /* 0x000fe20000300000 */
.L_x_108:
[----:B------:R-:W-:Y:S05]  /*4a20*/  @P0 BRA `(.L_x_109) ;  /* 0x0000000000040947 */ /* 0x000fea0003800000 */
[----:B------:R-:W-:Y:S01]  /*4a30*/  BPT.TRAP 0x1 ;  /* 0x000000040000795c */ /* 0x000fe20000300000 */
.L_x_109:
[--C-:B------:R-:W-:Y:S01]  /*4a40*/  IMAD R7, R6, 0x2000, R21.reuse ;  /* 0x0000200006077824 */ /* 0x100fe200078e0215 */
[----:B------:R-:W-:Y:S01]  /*4a50*/  R2UR UR9, R14 ;  /* 0x000000000e0972ca */ /* 0x000fe200000e0000 */
[----:B------:R-:W-:Y:S01]  /*4a60*/  IMAD R21, R6, 0x1000, R21 ;  /* 0x0000100006157824 */ /* 0x000fe200078e0215 */
[----:B------:R-:W-:Y:S01]  /*4a70*/  UIADD3 UR4, UP0, UR22, 0xf0, URZ ;  /* 0x000000f016047890 */ /* 0x000fe2000ff1e03f */
[----:B------:R-:W-:Y:S01]  /*4a80*/  VIADD R4, R4, 0xffffffff ;  /* 0xffffffff04047836 */ /* 0x000fe20000000000 */
[----:B------:R-:W-:Y:S01]  /*4a90*/  R2UR UR5, R7 ;  /* 0x00000000070572ca */ /* 0x000fe200000e0000 */
[----:B------:R-:W-:Y:S01]  /*4aa0*/  UIADD3 UR24, UP1, UR22, 0x1f0, URZ ;  /* 0x000001f016187890 */ /* 0x000fe2000ff3e03f */
[----:B------:R-:W-:Y:S01]  /*4ab0*/  R2UR UR8, R21 ;  /* 0x00000000150872ca */ /* 0x000fe200000e0000 */
[----:B------:R-:W-:Y:S01]  /*4ac0*/  VIADD R6, R6, 0x1 ;  /* 0x0000000106067836 */ /* 0x000fe20000000000 */
[----:B------:R-:W-:Y:S01]  /*4ad0*/  R2UR UR11, R18 ;  /* 0x00000000120b72ca */ /* 0x000fe200000e0000 */
[----:B------:R-:W-:Y:S01]  /*4ae0*/  UIADD3.X UR25, URZ, UR23, URZ, UP1, !UPT ;  /* 0x000000173f197290 */ /* 0x000fe20008ffe43f */
[----:B------:R-:W-:Y:S01]  /*4af0*/  R2UR UR10, R20 ;  /* 0x00000000140a72ca */ /* 0x000fe200000e0000 */
[----:B------:R-:W-:Y:S01]  /*4b00*/  UMOV UR6, 0x0 ;  /* 0x0000000000067882 */ /* 0x000fe20000000000 */
[----:B------:R-:W-:Y:S01]  /*4b10*/  R2UR UR12, R8 ;  /* 0x00000000080c72ca */ /* 0x000fe200000e0000 */
[----:B------:R-:W-:Y:S01]  /*4b20*/  UMOV UR7, 0x10000000 ;  /* 0x1000000000077882 */ /* 0x000fe20000000000 */
[----:B------:R-:W-:Y:S01]  /*4b30*/  R2UR UR19, R15 ;  /* 0x000000000f1372ca */ /* 0x000fe200000e0000 */
[----:B------:R-:W-:Y:S01]  /*4b40*/  VIADD R20, R20, 0x40 ;  /* 0x0000004014147836 */ /* 0x000fe20000000000 */
[----:B------:R-:W-:Y:S01]  /*4b50*/  ISETP.GT.AND P3, PT, R4, 0x1, PT ;  /* 0x000000010400780c */ /* 0x000fe20003f64270 */
[----:B------:R-:W-:Y:S01]  /*4b60*/  UIADD3 UR14, UR5, 0x200, URZ ;  /* 0x00000200050e7890 */ /* 0x000fe2000fffe03f */
[----:B------:R-:W-:Y:S01]  /*4b70*/  ISETP.NE.AND P1, PT, R6, 0x12, PT ;  /* 0x000000120600780c */ /* 0x000fe20003f25270 */
[----:B------:R-:W-:-:S02]  /*4b80*/  UIADD3.X UR5, URZ, UR23, URZ, UP0, !UPT ;  /* 0x000000173f057290 */ /* 0x000fc400087fe43f */
[----:B------:R-:W-:Y:S01]  /*4b90*/  UIADD3 UR15, UR8, 0x24200, URZ ;  /* 0x00024200080f7890 */ /* 0x000fe2000fffe03f */
[----:B------:R-:W-:Y:S02]  /*4ba0*/  SEL R14, RZ, 0x1, P1 ;  /* 0x00000001ff0e7807 */ /* 0x000fe40000800000 */
[----:B------:R-:W-:Y:S01]  /*4bb0*/  UMOV UR8, UR14 ;  /* 0x0000000e00087c82 */ /* 0x000fe20008000000 */
[----:B------:R-:W-:Y:S02]  /*4bc0*/  SEL R6, R6, RZ, P1 ;  /* 0x000000ff06067207 */ /* 0x000fe40000800000 */
[----:B------:R-:W-:Y:S01]  /*4bd0*/  LOP3.LUT R5, R5, R14, RZ, 0x3c, !PT ;  /* 0x0000000e05057212 */ /* 0x000fe200078e3cff */
[----:B------:R0:W-:Y:S02]  /*4be0*/  UTMALDG.3D [UR8], [UR4], desc[UR6] ;  /* 0x00000608040075b4 */ /* 0x0001e40008011000 */
[----:B0-----:R-:W-:Y:S01]  /*4bf0*/  UMOV UR8, UR15 ;  /* 0x0000000f00087c82 */ /* 0x001fe20008000000 */
[----:B------:R-:W-:-:S02]  /*4c00*/  UMOV UR11, UR19 ;  /* 0x00000013000b7c82 */ /* 0x000fc40008000000 */
[----:B------:R0:W-:Y:S02]  /*4c10*/  UTMALDG.3D [UR8], [UR24], desc[UR6] ;  /* 0x00000608180075b4 */ /* 0x0001e40008011000 */
[----:B0-----:R-:W-:Y:S05]  /*4c20*/  @P3 BRA `(.L_x_110) ;  /* 0xfffffffc00483947 */ /* 0x001fea000383ffff */
.L_x_106:
[----:B------:R-:W-:Y:S05]  /*4c30*/  BSYNC B1 ;  /* 0x0000000000017941 */ /* 0x000fea0003800000 */
.L_x_105:
[----:B------:R-:W-:Y:S01]  /*4c40*/  LOP3.LUT P3, RZ, R13, 0xff, RZ, 0xc0, !PT ;  /* 0x000000ff0dff7812 */ /* 0x000fe2000786c0ff */
[----:B------:R-:W-:Y:S01]  /*4c50*/  IMAD.IADD R12, R3, 0x1, R12 ;  /* 0x00000001030c7824 */ /* 0x000fe200078e020c */
[----:B------:R-:W-:Y:S01]  /*4c60*/  IADD3 R16, P4, R16, UR20, RZ ;  /* 0x0000001410107c10 */ /* 0x000fe2000ff9e0ff */
[----:B------:R-:W-:Y:S01]  /*4c70*/  ULDC.64 UR4, c[0x0][0x650] ;  /* 0x0001940000047ab9 */ /* 0x000fe20000000a00 */
[----:B------:R-:W-:Y:S01]  /*4c80*/  BSSY B1, `(.L_x_111) ;  /* 0x000006a000017945 */ /* 0x000fe20003800000 */
[----:B------:R-:W-:Y:S01]  /*4c90*/  IMAD.MOV.U32 R9, RZ, RZ, -0x1 ;  /* 0xffffffffff097424 */ /* 0x000fe200078e00ff */
[----:B------:R-:W-:Y:S01]  /*4ca0*/  ISETP.GT.U32.AND P1, PT, R12, 0x11, PT ;  /* 0x000000110c00780c */ /* 0x000fe20003f24070 */
[----:B------:R-:W-:Y:S01]  /*4cb0*/  IMAD.MOV.U32 R8, RZ, RZ, -0x1 ;  /* 0xffffffffff087424 */ /* 0x000fe200078e00ff */
[----:B------:R-:W-:Y:S02]  /*4cc0*/  IADD3.X R17, R17, UR13, RZ, P4, !PT ;  /* 0x0000000d11117c10 */ /* 0x000fe4000a7fe4ff */
[----:B------:R-:W-:-:S02]  /*4cd0*/  ISETP.LT.U32.AND P1, PT, R3, 0x12, P1 ;  /* 0x000000120300780c */ /* 0x000fc40000f21070 */
[----:B------:R-:W-:Y:S01]  /*4ce0*/  PRMT R13, RZ, 0x7610, R13 ;  /* 0x00007610ff0d7816 */ /* 0x000fe2000000000d */
[----:B------:R-:W0:Y:S01]  /*4cf0*/  @P3 S2R R5, SR_CgaCtaId ;  /* 0x0000000000053919 */ /* 0x000e220000008800 */
[----:B------:R-:W-:-:S04]  /*4d00*/  @P3 MOV R4, 0x400 ;  /* 0x0000040000043802 */ /* 0x000fc80000000f00 */
[----:B0-----:R-:W-:Y:S01]  /*4d10*/  @P3 LEA R6, R5, R4, 0x18 ;  /* 0x0000000405063211 */ /* 0x001fe200078ec0ff */
[----:B------:R-:W-:-:S03]  /*4d20*/  IMAD.WIDE.U32 R4, R12, 0x38e38e39, RZ ;  /* 0x38e38e390c047825 */ /* 0x000fc600078e00ff */
[----:B------:R0:W-:Y:S01]  /*4d30*/  @P3 SYNCS.ARRIVE.TRANS64.A1T0 RZ, [R6+URZ+0x138], RZ ;  /* 0x000138ff06ff39a7 */ /* 0x0001e2000810003f */
[----:B------:R-:W-:Y:S02]  /*4d40*/  ISETP.GE.U32.AND P3, PT, R3, 0x12, PT ;  /* 0x000000120300780c */ /* 0x000fe40003f66070 */
[----:B------:R-:W-:Y:S02]  /*4d50*/  SHF.R.U32.HI R7, RZ, 0x2, R5 ;  /* 0x00000002ff077819 */ /* 0x000fe40000011605 */
[----:B------:R-:W-:Y:S02]  /*4d60*/  SEL R5, RZ, 0x1, !P1 ;  /* 0x00000001ff057807 */ /* 0x000fe40004800000 */
[----:B------:R-:W-:Y:S01]  /*4d70*/  ISETP.GE.U32.AND P1, PT, R16, UR4, PT ;  /* 0x0000000410007c0c */ /* 0x000fe2000bf26070 */
[----:B------:R-:W-:Y:S01]  /*4d80*/  IMAD R12, R7, -0x12, R12 ;  /* 0xffffffee070c7824 */ /* 0x000fe200078e020c */
[----:B------:R-:W-:Y:S02]  /*4d90*/  LOP3.LUT R0, R0, R5, RZ, 0x3c, !PT ;  /* 0x0000000500007212 */ /* 0x000fe400078e3cff */
[----:B------:R-:W-:-:S02]  /*4da0*/  ISETP.GE.U32.AND.EX P1, PT, R17, UR5, PT, P1 ;  /* 0x0000000511007c0c */ /* 0x000fc4000bf26110 */
[----:B------:R-:W-:Y:S02]  /*4db0*/  PRMT R4, RZ, 0x7610, R4 ;  /* 0x00007610ff047816 */ /* 0x000fe40000000004 */
[----:B------:R-:W-:Y:S01]  /*4dc0*/  @P3 LOP3.LUT R0, R0, 0x1, R7, 0x78, !PT ;  /* 0x0000000100003812 */ /* 0x000fe200078e7807 */
[----:B------:R-:W-:-:S08]  /*4dd0*/  IMAD.MOV.U32 R7, RZ, RZ, -0x1 ;  /* 0xffffffffff077424 */ /* 0x000fd000078e00ff */
[----:B0-----:R-:W-:Y:S05]  /*4de0*/  @P1 BRA `(.L_x_112) ;  /* 0x00000004004c1947 */ /* 0x001fea0003800000 */
[----:B------:R-:W-:Y:S01]  /*4df0*/  ULDC.64 UR4, c[0x0][0x628] ;  /* 0x00018a0000047ab9 */ /* 0x000fe20000000a00 */
[----:B------:R-:W0:Y:S01]  /*4e00*/  S2R R15, SR_CTAID.X ;  /* 0x00000000000f7919 */ /* 0x000e220000002500 */
[----:B------:R-:W-:Y:S01]  /*4e10*/  ISETP.NE.U32.AND P1, PT, RZ, UR4, PT ;  /* 0x00000004ff007c0c */ /* 0x000fe2000bf25070 */
[----:B------:R-:W-:Y:S01]  /*4e20*/  ULDC UR7, c[0x0][0x630] ;  /* 0x00018c0000077ab9 */ /* 0x000fe20000000800 */
[----:B------:R-:W-:Y:S01]  /*4e30*/  IMAD.MOV.U32 R4, RZ, RZ, R16 ;  /* 0x000000ffff047224 */ /* 0x000fe200078e0010 */
[----:B------:R-:W1:Y:S01]  /*4e40*/  S2R R14, SR_CTAID.Y ;  /* 0x00000000000e7919 */ /* 0x000e620000002600 */
[----:B------:R-:W-:Y:S01]  /*4e50*/  ISETP.NE.AND.EX P1, PT, RZ, UR5, PT, P1 ;  /* 0x00000005ff007c0c */ /* 0x000fe2000bf25310 */
[----:B------:R-:W-:-:S12]  /*4e60*/  IMAD.MOV.U32 R5, RZ, RZ, R17 ;  /* 0x000000ffff057224 */ /* 0x000fd800078e0011 */
[----:B------:R-:W-:Y:S05]  /*4e70*/  @!P1 BRA `(.L_x_113) ;  /* 0x0000000000289947 */ /* 0x000fea0003800000 */
[----:B------:R-:W-:Y:S02]  /*4e80*/  ULDC UR6, c[0x0][0x634] ;  /* 0x00018d0000067ab9 */ /* 0x000fe40000000800 */
[----:B------:R-:W-:-:S05]  /*4e90*/  IADD3 R9, P1, R16, UR6, RZ ;  /* 0x0000000610097c10 */ /* 0x000fca000ff3e0ff */
[----:B------:R-:W-:-:S04]  /*4ea0*/  IMAD.X R21, RZ, RZ, R17, P1 ;  /* 0x000000ffff157224 */ /* 0x000fc800008e0611 */
[----:B------:R-:W-:-:S04]  /*4eb0*/  IMAD.WIDE.U32 R6, R21, UR4, RZ ;  /* 0x0000000415067c25 */ /* 0x000fc8000f8e00ff */
[----:B------:R-:W-:-:S04]  /*4ec0*/  IMAD.WIDE.U32 R6, P1, R9, UR5, R6 ;  /* 0x0000000509067c25 */ /* 0x000fc8000f820006 */
[----:B------:R-:W-:-:S04]  /*4ed0*/  IMAD.WIDE.U32 R8, R9, UR4, RZ ;  /* 0x0000000409087c25 */ /* 0x000fc8000f8e00ff */
[----:B------:R-:W-:Y:S01]  /*4ee0*/  IMAD.X R5, RZ, RZ, RZ, P1 ;  /* 0x000000ffff057224 */ /* 0x000fe200008e06ff */
[----:B------:R-:W-:Y:S01]  /*4ef0*/  IADD3 RZ, P1, R9, R6, RZ ;  /* 0x0000000609ff7210 */ /* 0x000fe20007f3e0ff */
[----:B------:R-:W-:-:S04]  /*4f00*/  IMAD.MOV.U32 R4, RZ, RZ, R7 ;  /* 0x000000ffff047224 */ /* 0x000fc800078e0007 */
[----:B------:R-:W-:-:S08]  /*4f10*/  IMAD.WIDE.U32.X R4, R21, UR5, R4, P1 ;  /* 0x0000000515047c25 */ /* 0x000fd000088e0404 */
.L_x_113:
[--C-:B------:R-:W-:Y:S01]  /*4f20*/  SHF.R.U64 R8, R4, UR7, R5.reuse ;  /* 0x0000000704087c19 */ /* 0x100fe20008001205 */
[----:B------:R-:W-:Y:S01]  /*4f30*/  ULDC.64 UR4, c[0x0][0x620] ;  /* 0x0001880000047ab9 */ /* 0x000fe20000000a00 */
[----:B------:R-:W-:Y:S01]  /*4f40*/  SHF.R.U32.HI R4, RZ, UR7, R5 ;  /* 0x00000007ff047c19 */ /* 0x000fe20008011605 */
[----:B------:R-:W2:Y:S01]  /*4f50*/  LDC R24, c[0x0][0x144] ;  /* 0x00005100ff187b82 */ /* 0x000ea20000000800 */
[----:B------:R-:W-:Y:S01]  /*4f60*/  IADD3 R7, P1, RZ, -R8, RZ ;  /* 0x80000008ff077210 */ /* 0x000fe20007f3e0ff */
[----:B------:R-:W-:Y:S01]  /*4f70*/  ULDC.64 UR8, c[0x0][0x640] ;  /* 0x0001900000087ab9 */ /* 0x000fe20000000a00 */
[----:B0-----:R-:W-:Y:S01]  /*4f80*/  I2FP.F32.U32 R9, R15 ;  /* 0x0000000f00097245 */ /* 0x001fe20000201000 */
[----:B------:R-:W-:Y:S02]  /*4f90*/  ULDC UR6, c[0x0][0x608] ;  /* 0x0001820000067ab9 */ /* 0x000fe40000000800 */
[----:B------:R-:W-:Y:S01]  /*4fa0*/  IMAD.X R4, RZ, RZ, ~R4, P1 ;  /* 0x000000ffff047224 */ /* 0x000fe200008e0e04 */
[----:B------:R-:W-:Y:S01]  /*4fb0*/  ISETP.NE.U32.AND P1, PT, RZ, UR8, PT ;  /* 0x00000008ff007c0c */ /* 0x000fe2000bf25070 */
[----:B------:R-:W0:Y:S02]  /*4fc0*/  LDC R21, c[0x0][0x148] ;  /* 0x00005200ff157b82 */ /* 0x000e240000000800 */
[----:B------:R-:W-:Y:S01]  /*4fd0*/  IMAD R6, R4, UR4, RZ ;  /* 0x0000000404067c24 */ /* 0x000fe2000f8e02ff */
[----:B------:R-:W-:Y:S01]  /*4fe0*/  ISETP.NE.AND.EX P1, PT, RZ, UR9, PT, P1 ;  /* 0x00000009ff007c0c */ /* 0x000fe2000bf25310 */
[----:B------:R-:W-:Y:S01]  /*4ff0*/  IMAD.WIDE.U32 R4, R7, UR4, R16 ;  /* 0x0000000407047c25 */ /* 0x000fe2000f8e0010 */
[----:B------:R-:W-:-:S03]  /*5000*/  ULDC UR4, c[0x0][0x150] ;  /* 0x0000540000047ab9 */ /* 0x000fc60000000800 */
[----:B------:R-:W-:Y:S02]  /*5010*/  IMAD R7, R7, UR5, R6 ;  /* 0x0000000507077c24 */ /* 0x000fe4000f8e0206 */
[----:B------:R-:W-:Y:S01]  /*5020*/  FMUL R6, R9, UR4 ;  /* 0x0000000409067c20 */ /* 0x000fe20008400000 */
[----:B------:R-:W-:Y:S01]  /*5030*/  ULDC UR4, c[0x0][0x618] ;  /* 0x0001860000047ab9 */ /* 0x000fe20000000800 */
[----:B------:R-:W-:Y:S01]  /*5040*/  ULDC UR5, c[0x0][0x154] ;  /* 0x0000550000057ab9 */ /* 0x000fe20000000800 */
[----:B------:R-:W-:-:S03]  /*5050*/  IMAD.IADD R5, R5, 0x1, R7 ;  /* 0x0000000105057824 */ /* 0x000fc600078e0207 */
[----:B------:R-:W3:Y:S02]  /*5060*/  F2I.U32.TRUNC.NTZ R6, R6 ;  /* 0x0000000600067305 */ /* 0x000ee4000020f000 */
[----:B------:R-:W-:Y:S02]  /*5070*/  SHF.R.U64 R9, R4, UR4, R5 ;  /* 0x0000000404097c19 */ /* 0x000fe40008001205 */
[----:B-1----:R-:W-:-:S05]  /*5080*/  I2FP.F32.U32 R4, R14 ;  /* 0x0000000e00047245 */ /* 0x002fca0000201000 */
[----:B------:R-:W-:Y:S01]  /*5090*/  FMUL R22, R4, UR5 ;  /* 0x0000000504167c20 */ /* 0x000fe20008400000 */
[----:B------:R-:W-:Y:S01]  /*50a0*/  SHF.R.U32.HI R4, RZ, UR4, R5 ;  /* 0x00000004ff047c19 */ /* 0x000fe20008011605 */
[----:B------:R-:W-:-:S03]  /*50b0*/  ULDC UR4, c[0x0][0x658] ;  /* 0x0001960000047ab9 */ /* 0x000fc60000000800 */
[--C-:B------:R-:W-:Y:S01]  /*50c0*/  SHF.R.U64 R20, R9, UR6, R4.reuse ;  /* 0x0000000609147c19 */ /* 0x100fe20008001204 */
[----:B------:R-:W1:Y:S01]  /*50d0*/  F2I.U32.TRUNC.NTZ R22, R22 ;  /* 0x0000001600167305 */ /* 0x000e62000020f000 */
[----:B------:R-:W-:Y:S01]  /*50e0*/  SHF.R.U32.HI R5, RZ, UR6, R4 ;  /* 0x00000006ff057c19 */ /* 0x000fe20008011604 */
[----:B---3--:R-:W-:-:S03]  /*50f0*/  IMAD.MOV R6, RZ, RZ, -R6 ;  /* 0x000000ffff067224 */ /* 0x008fc600078e0a06 */
[----:B------:R-:W-:Y:S01]  /*5100*/  SHF.R.U64 R18, R20, UR4, R5 ;  /* 0x0000000414127c19 */ /* 0x000fe20008001205 */
[----:B--2---:R-:W-:Y:S01]  /*5110*/  IMAD R15, R24, R6, R15 ;  /* 0x00000006180f7224 */ /* 0x004fe200078e020f */
[----:B------:R-:W-:-:S03]  /*5120*/  SHF.R.U32.HI R23, RZ, UR4, R5 ;  /* 0x00000004ff177c19 */ /* 0x000fc60008011605 */
[----:B------:R-:W-:Y:S02]  /*5130*/  IMAD.MOV.U32 R4, RZ, RZ, R18 ;  /* 0x000000ffff047224 */ /* 0x000fe400078e0012 */
[----:B------:R-:W-:Y:S01]  /*5140*/  IMAD.MOV.U32 R5, RZ, RZ, R23 ;  /* 0x000000ffff057224 */ /* 0x000fe200078e0017 */
[----:B-1----:R-:W-:Y:S06]  /*5150*/  @!P1 BRA `(.L_x_114) ;  /* 0x0000000000289947 */ /* 0x002fec0003800000 */
[----:B------:R-:W-:Y:S02]  /*5160*/  ULDC UR4, c[0x0][0x64c] ;  /* 0x0001930000047ab9 */ /* 0x000fe40000000800 */
[----:B------:R-:W-:-:S05]  /*5170*/  IADD3 R5, P1, R18, UR4, RZ ;  /* 0x0000000412057c10 */ /* 0x000fca000ff3e0ff */
[----:B------:R-:W-:-:S04]  /*5180*/  IMAD.X R23, RZ, RZ, R23, P1 ;  /* 0x000000ffff177224 */ /* 0x000fc800008e0617 */
[----:B------:R-:W-:-:S04]  /*5190*/  IMAD.WIDE.U32 R6, R23, UR8, RZ ;  /* 0x0000000817067c25 */ /* 0x000fc8000f8e00ff */
[----:B------:R-:W-:-:S04]  /*51a0*/  IMAD.WIDE.U32 R6, P1, R5, UR9, R6 ;  /* 0x0000000905067c25 */ /* 0x000fc8000f820006 */
[----:B------:R-:W-:-:S04]  /*51b0*/  IMAD.WIDE.U32 R4, R5, UR8, RZ ;  /* 0x0000000805047c25 */ /* 0x000fc8000f8e00ff */
[----:B------:R-:W-:Y:S01]  /*51c0*/  IMAD.MOV.U32 R4, RZ, RZ, R7 ;  /* 0x000000ffff047224 */ /* 0x000fe200078e0007 */
[----:B------:R-:W-:Y:S01]  /*51d0*/  IADD3 RZ, P3, R5, R6, RZ ;  /* 0x0000000605ff7210 */ /* 0x000fe20007f7e0ff */
[----:B------:R-:W-:-:S04]  /*51e0*/  IMAD.X R5, RZ, RZ, RZ, P1 ;  /* 0x000000ffff057224 */ /* 0x000fc800008e06ff */
[----:B------:R-:W-:-:S08]  /*51f0*/  IMAD.WIDE.U32.X R4, R23, UR9, R4, P3 ;  /* 0x0000000917047c25 */ /* 0x000fd000098e0404 */
.L_x_114:
[----:B------:R-:W-:Y:S01]  /*5200*/  ISETP.NE.AND P1, PT, R2, 0x1, PT ;  /* 0x000000010200780c */ /* 0x000fe20003f25270 */
[----:B------:R-:W-:Y:S01]  /*5210*/  ULDC UR4, c[0x0][0x648] ;  /* 0x0001920000047ab9 */ /* 0x000fe20000000800 */
[----:B------:R-:W-:Y:S01]  /*5220*/  LOP3.LUT R20, R20, UR17, RZ, 0xc0, !PT ;  /* 0x0000001114147c12 */ /* 0x000fe2000f8ec0ff */
[----:B------:R-:W-:Y:S01]  /*5230*/  IMAD.MOV R22, RZ, RZ, -R22 ;  /* 0x000000ffff167224 */ /* 0x000fe200078e0a16 */
[----:B------:R-:W-:Y:S01]  /*5240*/  SHF.R.U64 R5, R4, UR4, R5 ;  /* 0x0000000404057c19 */ /* 0x000fe20008001205 */
[----:B------:R-:W-:Y:S01]  /*5250*/  ULDC UR4, c[0x0][0x638] ;  /* 0x00018e0000047ab9 */ /* 0x000fe20000000800 */
[----:B------:R-:W-:Y:S01]  /*5260*/  LOP3.LUT R9, R9, UR16, RZ, 0xc0, !PT ;  /* 0x0000001009097c12 */ /* 0x000fe2000f8ec0ff */
[----:B------:R-:W-:Y:S01]  /*5270*/  ULDC UR5, c[0x0][0x610] ;  /* 0x0001840000057ab9 */ /* 0x000fe20000000800 */
[----:B------:R-:W-:Y:S02]  /*5280*/  IMAD.MOV.U32 R4, RZ, RZ, 0x1 ;  /* 0x00000001ff047424 */ /* 0x000fe400078e00ff */
[----:B------:R-:W-:-:S02]  /*5290*/  IMAD.MOV R7, RZ, RZ, -R5 ;  /* 0x000000ffff077224 */ /* 0x000fc400078e0a05 */
[----:B------:R-:W-:Y:S02]  /*52a0*/  IMAD R20, R5, UR18, R20 ;  /* 0x0000001205147c24 */ /* 0x000fe4000f8e0214 */
[----:B0-----:R-:W-:Y:S02]  /*52b0*/  @P1 IMAD R15, R21, R22, R14 ;  /* 0x00000016150f1224 */ /* 0x001fe400078e020e */
[----:B------:R-:W-:Y:S01]  /*52c0*/  IMAD R18, R7, UR4, R18 ;  /* 0x0000000407127c24 */ /* 0x000fe2000f8e0212 */
[----:B------:R-:W-:Y:S01]  /*52d0*/  ULDC UR4, c[0x0][0x600] ;  /* 0x0001800000047ab9 */ /* 0x000fe20000000800 */
[----:B------:R-:W-:Y:S02]  /*52e0*/  IMAD R15, R20, UR5, R15 ;  /* 0x00000005140f7c24 */ /* 0x000fe4000f8e020f */
[----:B------:R-:W-:-:S05]  /*52f0*/  IMAD R18, R18, UR4, R9 ;  /* 0x0000000412127c24 */ /* 0x000fca000f8e0209 */
[----:B------:R-:W-:Y:S02]  /*5300*/  SEL R9, R18, R15, !P1 ;  /* 0x0000000f12097207 */ /* 0x000fe40004800000 */
[----:B------:R-:W-:-:S07]  /*5310*/  SEL R7, R15, R18, !P1 ;  /* 0x000000120f077207 */ /* 0x000fce0004800000 */
.L_x_112:
[----:B------:R-:W-:Y:S05]  /*5320*/  BSYNC B1 ;  /* 0x0000000000017941 */ /* 0x000fea0003800000 */
.L_x_111:
[----:B------:R-:W-:-:S13]  /*5330*/  LOP3.LUT P1, RZ, R4, 0xff, RZ, 0xc0, !PT ;  /* 0x000000ff04ff7812 */ /* 0x000fda000782c0ff */
[----:B------:R-:W-:Y:S05]  /*5340*/  @P1 BRA `(.L_x_115) ;  /* 0xfffffff4004c1947 */ /* 0x000fea000383ffff */
[----:B------:R-:W-:Y:S05]  /*5350*/  BSYNC B0 ;  /* 0x0000000000007941 */ /* 0x000fea0003800000 */
.L_x_103:
[----:B------:R-:W-:-:S03]  /*5360*/  UMOV UR4, 0xffffffff ;  /* 0xffffffff00047882 */ /* 0x000fc60000000000 */
[----:B------:R-:W-:Y:S05]  /*5370*/  BRA.DIV UR4, `(.L_x_116) ;  /* 0x0000000e040c7947 */ /* 0x000fea000b800000 */
[----:B------:R-:W-:-:S13]  /*5380*/  ELECT P6, URZ, PT ;  /* 0x00000000003f782f */ /* 0x000fda00038c0000 */
.L_x_144:
[----:B------:R-:W-:Y:S04]  /*5390*/  BSSY B0, `(.L_x_117) ;  /* 0x00000a9000007945 */ /* 0x000fe80003800000 */
[----:B------:R-:W-:Y:S05]  /*53a0*/  @!P6 BRA `(.L_x_118) ;  /* 0x00000008009ce947 */ /* 0x000fea0003800000 */
[----:B------:R-:W-:-:S04]  /*53b0*/  LOP3.LUT R19, R19, 0x2, RZ, 0xfc, !PT ;  /* 0x0000000213137812 */ /* 0x000fc800078efcff */
[----:B------:R-:W-:-:S13]  /*53c0*/  ISETP.NE.AND P0, PT, R19, 0x3, PT ;  /* 0x000000031300780c */ /* 0x000fda0003f05270 */
[----:B------:R-:W-:Y:S05]  /*53d0*/  @!P0 BRA `(.L_x_119) ;  /* 0x0000000000048947 */ /* 0x000fea0003800000 */
[----:B------:R-:W-:Y:S01]  /*53e0*/  BPT.TRAP 0x1 ;  /* 0x000000040000795c */ /* 0x000fe20000300000 */
.L_x_119:
[----:B------:R-:W0:Y:S01]  /*53f0*/  S2R R3, SR_CgaCtaId ;  /* 0x0000000000037919 */ /* 0x000e220000008800 */
[----:B------:R-:W-:-:S04]  /*5400*/  MOV R2, 0x400 ;  /* 0x0000040000027802 */ /* 0x000fc80000000f00 */
[----:B0-----:R-:W-:Y:S02]  /*5410*/  LEA R3, R3, R2, 0x18 ;  /* 0x0000000203037211 */ /* 0x001fe400078ec0ff */
[----:B------:R-:W-:-:S03]  /*5420*/  SHF.L.U32 R2, R0, 0x1f, RZ ;  /* 0x0000001f00027819 */ /* 0x000fc600000006ff */
[----:B------:R-:W-:-:S04]  /*5430*/  VIADD R3, R3, 0x90 ;  /* 0x0000009003037836 */ /* 0x000fc80000000000 */
[C---:B------:R-:W-:Y:S02]  /*5440*/  IMAD R7, R12.reuse, 0x8, R3 ;  /* 0x000000080c077824 */ /* 0x040fe400078e0203 */
[----:B------:R-:W-:Y:S02]  /*5450*/  VIADD R12, R12, 0x1 ;  /* 0x000000010c0c7836 */ /* 0x000fe40000000000 */
[----:B------:R-:W0:Y:S03]  /*5460*/  SYNCS.PHASECHK.TRANS64.TRYWAIT P0, [R7+URZ], R2 ;  /* 0x00000002070075a7 */ /* 0x000e26000800017f */
[----:B------:R-:W-:-:S04]  /*5470*/  ISETP.NE.AND P1, PT, R12, 0x12, PT ;  /* 0x000000120c00780c */ /* 0x000fc80003f25270 */
[----:B------:R-:W-:Y:S02]  /*5480*/  SEL R5, RZ, 0x1, P1 ;  /* 0x00000001ff057807 */ /* 0x000fe40000800000 */
[----:B------:R-:W-:Y:S02]  /*5490*/  SEL R12, R12, RZ, P1 ;  /* 0x000000ff0c0c7207 */ /* 0x000fe40000800000 */
[----:B------:R-:W-:-:S03]  /*54a0*/  LOP3.LUT R5, R0, R5, RZ, 0x3c, !PT ;  /* 0x0000000500057212 */ /* 0x000fc600078e3cff */
[----:B------:R-:W-:Y:S01]  /*54b0*/  IMAD R9, R12, 0x8, R3 ;  /* 0x000000080c097824 */ /* 0x000fe200078e0203 */
[----:B------:R-:W-:Y:S01]  /*54c0*/  SHF.L.U32 R4, R5, 0x1f, RZ ;  /* 0x0000001f05047819 */ /* 0x000fe200000006ff */
[----:B0-----:R-:W-:Y:S06]  /*54d0*/  @!P0 BRA `(.L_x_120) ;  /* 0x0000000800d48947 */ /* 0x001fec0003800000 */
.L_x_145:
[----:B------:R-:W1:Y:S01]  /*54e0*/  SYNCS.PHASECHK.TRANS64.TRYWAIT P0, [R9+URZ], R4 ;  /* 0x00000004090075a7 */ /* 0x000e62000800017f */
[----:B------:R-:W-:-:S05]  /*54f0*/  VIADD R0, R12, 0x1 ;  /* 0x000000010c007836 */ /* 0x000fca0000000000 */
[----:B------:R-:W-:-:S04]  /*5500*/  ISETP.NE.AND P1, PT, R0, 0x12, PT ;  /* 0x000000120000780c */ /* 0x000fc80003f25270 */
[----:B0-----:R-:W-:Y:S02]  /*5510*/  SEL R2, RZ, 0x1, P1 ;  /* 0x00000001ff027807 */ /* 0x001fe40000800000 */
[----:B------:R-:W-:Y:S02]  /*5520*/  SEL R0, R0, RZ, P1 ;  /* 0x000000ff00007207 */ /* 0x000fe40000800000 */
[----:B------:R-:W-:-:S03]  /*5530*/  LOP3.LUT R7, R5, R2, RZ, 0x3c, !PT ;  /* 0x0000000205077212 */ /* 0x000fc600078e3cff */
[----:B------:R-:W-:Y:S01]  /*5540*/  IMAD R6, R0, 0x8, R3 ;  /* 0x0000000800067824 */ /* 0x000fe200078e0203 */
[----:B------:R-:W-:Y:S01]  /*5550*/  SHF.L.U32 R5, R7, 0x1f, RZ ;  /* 0x0000001f07057819 */ /* 0x000fe200000006ff */
[----:B-1----:R-:W-:Y:S06]  /*5560*/  @!P0 BRA `(.L_x_121) ;  /* 0x0000000800c48947 */ /* 0x002fec0003800000 */
.L_x_146:
[----:B------:R-:W1:Y:S01]  /*5570*/  SYNCS.PHASECHK.TRANS64.TRYWAIT P0, [R6+URZ], R5 ;  /* 0x00000005060075a7 */ /* 0x000e62000800017f */
[----:B------:R-:W-:-:S05]  /*5580*/  VIADD R0, R0, 0x1 ;  /* 0x0000000100007836 */ /* 0x000fca0000000000 */
[----:B------:R-:W-:-:S04]  /*5590*/  ISETP.NE.AND P1, PT, R0, 0x12, PT ;  /* 0x000000120000780c */ /* 0x000fc80003f25270 */
[----:B------:R-:W-:Y:S02]  /*55a0*/  SEL R2, RZ, 0x1, P1 ;  /* 0x00000001ff027807 */ /* 0x000fe40000800000 */
[----:B------:R-:W-:Y:S02]  /*55b0*/  SEL R0, R0, RZ, P1 ;  /* 0x000000ff00007207 */ /* 0x000fe40000800000 */
[----:B------:R-:W-:-:S03]  /*55c0*/  LOP3.LUT R7, R7, R2, RZ, 0x3c, !PT ;  /* 0x0000000207077212 */ /* 0x000fc600078e3cff */
[----:B0-----:R-:W-:Y:S01]  /*55d0*/  IMAD R9, R0, 0x8, R3 ;  /* 0x0000000800097824 */ /* 0x001fe200078e0203 */
[----:B------:R-:W-:Y:S01]  /*55e0*/  SHF.L.U32 R4, R7, 0x1f, RZ ;  /* 0x0000001f07047819 */ /* 0x000fe200000006ff */
[----:B-1----:R-:W-:Y:S06]  /*55f0*/  @!P0 BRA `(.L_x_122) ;  /* 0x0000000800b48947 */ /* 0x002fec0003800000 */
.L_x_147:
        /* <DEDUP_REMOVED lines=9> */
.L_x_148:
        /* <DEDUP_REMOVED lines=9> */
.L_x_149:
        /* <DEDUP_REMOVED lines=9> */
.L_x_150:
        /* <DEDUP_REMOVED lines=9> */
.L_x_151:
        /* <DEDUP_REMOVED lines=9> */
.L_x_152:
        /* <DEDUP_REMOVED lines=9> */
.L_x_153:
        /* <DEDUP_REMOVED lines=9> */
.L_x_154:
        /* <DEDUP_REMOVED lines=9> */
.L_x_155:
        /* <DEDUP_REMOVED lines=9> */
.L_x_156:
        /* <DEDUP_REMOVED lines=9> */
.L_x_157:
        /* <DEDUP_REMOVED lines=9> */
.L_x_158:
        /* <DEDUP_REMOVED lines=9> */
.L_x_159:
        /* <DEDUP_REMOVED lines=9> */
.L_x_160:
[----:B------:R-:W1:Y:S01]  /*5d50*/  SYNCS.PHASECHK.TRANS64.TRYWAIT P0, [R6+URZ], R5 ;  /* 0x00000005060075a7 */ /* 0x000e62000800017f */
[----:B------:R-:W-:-:S05]  /*5d60*/  VIADD R0, R0, 0x1 ;  /* 0x0000000100007836 */ /* 0x000fca0000000000 */
[----:B------:R-:W-:-:S04]  /*5d70*/  ISETP.NE.AND P1, PT, R0, 0x12, PT ;  /* 0x000000120000780c */ /* 0x000fc80003f25270 */
[----:B------:R-:W-:Y:S02]  /*5d80*/  SEL R2, RZ, 0x1, P1 ;  /* 0x00000001ff027807 */ /* 0x000fe40000800000 */
[----:B------:R-:W-:Y:S02]  /*5d90*/  SEL R0, R0, RZ, P1 ;  /* 0x000000ff00007207 */ /* 0x000fe40000800000 */
[----:B------:R-:W-:Y:S01]  /*5da0*/  LOP3.LUT R2, R7, R2, RZ, 0x3c, !PT ;  /* 0x0000000207027212 */ /* 0x000fe200078e3cff */
[----:B-1----:R-:W-:Y:S06]  /*5db0*/  @!P0 BRA `(.L_x_136) ;  /* 0x0000000400dc8947 */ /* 0x002fec0003800000 */
.L_x_161:
[----:B------:R-:W-:Y:S01]  /*5dc0*/  IMAD R3, R0, 0x8, R3 ;  /* 0x0000000800037824 */ /* 0x000fe200078e0203 */
[----:B------:R-:W-:-:S07]  /*5dd0*/  SHF.L.U32 R0, R2, 0x1f, RZ ;  /* 0x0000001f02007819 */ /* 0x000fce00000006ff */
.L_x_137:
[----:B--2---:R2:W3:Y:S02]  /*5de0*/  SYNCS.PHASECHK.TRANS64.TRYWAIT P0, [R3+URZ], R0 ;  /* 0x00000000030075a7 */ /* 0x0044e4000800017f */
[----:B---3--:R-:W-:Y:S05]  /*5df0*/  @!P0 NANOSLEEP.SYNCS 0x989680 ;  /* 0x009896800000895d */ /* 0x008fea0003900000 */
[----:B------:R-:W3:Y:S02]  /*5e00*/  @!P0 SYNCS.PHASECHK.TRANS64 P0, [R3+URZ], R0 ;  /* 0x00000000030085a7 */ /* 0x000ee4000800007f */
[----:B---3--:R-:W-:Y:S05]  /*5e10*/  @!P0 BRA `(.L_x_137) ;  /* 0xfffffffc00f08947 */ /* 0x008fea000383ffff */
.L_x_118:
[----:B------:R-:W-:Y:S05]  /*5e20*/  BSYNC B0 ;  /* 0x0000000000007941 */ /* 0x000fea0003800000 */
.L_x_117:
[----:B------:R-:W-:Y:S05]  /*5e30*/  EXIT ;  /* 0x000000000000794d */ /* 0x000fea0003800000 */
.L_x_18:
[----:B---3--:R3:W4:Y:S02]  /*5e40*/  SYNCS.PHASECHK.TRANS64.TRYWAIT P1, [R3+URZ], R0 ;  /* 0x00000000030075a7 */ /* 0x008724000802017f */
[----:B----4-:R-:W-:Y:S05]  /*5e50*/  @!P1 NANOSLEEP.SYNCS 0x989680 ;  /* 0x009896800000995d */ /* 0x010fea0003900000 */
[----:B------:R-:W4:Y:S02]  /*5e60*/  @!P1 SYNCS.PHASECHK.TRANS64 P1, [R3+URZ], R0 ;  /* 0x00000000030095a7 */ /* 0x000f24000802007f */
[----:B----4-:R-:W-:Y:S05]  /*5e70*/  @!P1 BRA `(.L_x_18) ;  /* 0xfffffffc00f09947 */ /* 0x010fea000383ffff */
[----:B------:R-:W-:Y:S05]  /*5e80*/  BRA `(.L_x_17) ;  /* 0xffffffb4006c7947 */ /* 0x000fea000383ffff */
.L_x_23:
[----:B-1----:R1:W2:Y:S02]  /*5e90*/  SYNCS.PHASECHK.TRANS64.TRYWAIT P1, [R5+URZ], R4 ;  /* 0x00000004050075a7 */ /* 0x0022a4000802017f */
[----:B--2---:R-:W-:Y:S05]  /*5ea0*/  @!P1 NANOSLEEP.SYNCS 0x989680 ;  /* 0x009896800000995d */ /* 0x004fea0003900000 */
[----:B------:R-:W2:Y:S02]  /*5eb0*/  @!P1 SYNCS.PHASECHK.TRANS64 P1, [R5+URZ], R4 ;  /* 0x00000004050095a7 */ /* 0x000ea4000802007f */
[----:B--2---:R-:W-:Y:S05]  /*5ec0*/  @!P1 BRA `(.L_x_23) ;  /* 0xfffffffc00f09947 */ /* 0x004fea000383ffff */
[----:B------:R-:W-:Y:S05]  /*5ed0*/  BRA `(.L_x_22) ;  /* 0xffffffb8001c7947 */ /* 0x000fea000383ffff */
.L_x_104:
[----:B------:R-:W-:Y:S01]  /*5ee0*/  BSSY B1, `(.L_x_138) ;  /* 0x0000006000017945 */ /* 0x000fe20003800000 */
[----:B------:R-:W-:-:S07]  /*5ef0*/  IMAD.MOV.U32 R15, RZ, RZ, -0x1 ;  /* 0xffffffffff0f7424 */ /* 0x000fce00078e00ff */
[----:B------:R-:W-:Y:S05]  /*5f00*/  WARPSYNC.COLLECTIVE R15, `(.L_x_139) ;  /* 0x000000000f0c7348 */ /* 0x000fea0003c00000 */
[----:B------:R-:W-:Y:S02]  /*5f10*/  ELECT P6, UR62, PT ;  /* 0x00000000003e782f */ /* 0x000fe400038c0000 */
[----:B------:R-:W-:Y:S01]  /*5f20*/  MOV R14, UR62 ;  /* 0x0000003e000e7c02 */ /* 0x000fe20008000f00 */
[----:B------:R-:W-:Y:S10]  /*5f30*/  ENDCOLLECTIVE ;  /* 0x000000000000791b */ /* 0x000ff40003800000 */
.L_x_139:
[----:B------:R-:W-:Y:S05]  /*5f40*/  BSYNC B1 ;  /* 0x0000000000017941 */ /* 0x000fea0003800000 */
.L_x_138:
[----:B------:R-:W-:Y:S05]  /*5f50*/  BRA `(.L_x_140) ;  /* 0xffffffe800547947 */ /* 0x000fea000383ffff */
.L_x_107:
[----:B0-----:R0:W1:Y:S02]  /*5f60*/  SYNCS.PHASECHK.TRANS64.TRYWAIT P1, [R14+URZ+0x90], R7 ;  /* 0x000090070e0075a7 */ /* 0x001064000802017f */
[----:B-1----:R-:W-:Y:S05]  /*5f70*/  @!P1 NANOSLEEP.SYNCS 0x989680 ;  /* 0x009896800000995d */ /* 0x002fea0003900000 */
[----:B------:R-:W1:Y:S02]  /*5f80*/  @!P1 SYNCS.PHASECHK.TRANS64 P1, [R14+URZ+0x90], R7 ;  /* 0x000090070e0095a7 */ /* 0x000e64000802007f */
[----:B-1----:R-:W-:Y:S05]  /*5f90*/  @!P1 BRA `(.L_x_107) ;  /* 0xfffffffc00f09947 */ /* 0x002fea000383ffff */
[----:B------:R-:W-:Y:S05]  /*5fa0*/  BRA `(.L_x_141) ;  /* 0xffffffe800887947 */ /* 0x000fea000383ffff */
.L_x_116:
[----:B------:R-:W-:Y:S01]  /*5fb0*/  BSSY B0, `(.L_x_142) ;  /* 0x0000006000007945 */ /* 0x000fe20003800000 */
[----:B------:R-:W-:-:S07]  /*5fc0*/  IMAD.MOV.U32 R15, RZ, RZ, -0x1 ;  /* 0xffffffffff0f7424 */ /* 0x000fce00078e00ff */
[----:B------:R-:W-:Y:S05]  /*5fd0*/  WARPSYNC.COLLECTIVE R15, `(.L_x_143) ;  /* 0x000000000f0c7348 */ /* 0x000fea0003c00000 */
[----:B------:R-:W-:Y:S02]  /*5fe0*/  ELECT P6, UR62, PT ;  /* 0x00000000003e782f */ /* 0x000fe400038c0000 */
[----:B------:R-:W-:Y:S01]  /*5ff0*/  MOV R14, UR62 ;  /* 0x0000003e000e7c02 */ /* 0x000fe20008000f00 */
[----:B------:R-:W-:Y:S10]  /*6000*/  ENDCOLLECTIVE ;  /* 0x000000000000791b */ /* 0x000ff40003800000 */
.L_x_143:
[----:B------:R-:W-:Y:S05]  /*6010*/  BSYNC B0 ;  /* 0x0000000000007941 */ /* 0x000fea0003800000 */
.L_x_142:
[----:B------:R-:W-:Y:S05]  /*6020*/  BRA `(.L_x_144) ;  /* 0xfffffff000d87947 */ /* 0x000fea000383ffff */
.L_x_120:
[----:B0-----:R0:W1:Y:S02]  /*6030*/  SYNCS.PHASECHK.TRANS64.TRYWAIT P0, [R7+URZ], R2 ;  /* 0x00000002070075a7 */ /* 0x001064000800017f */
[----:B-1----:R-:W-:Y:S05]  /*6040*/  @!P0 NANOSLEEP.SYNCS 0x989680 ;  /* 0x009896800000895d */ /* 0x002fea0003900000 */
[----:B------:R-:W1:Y:S02]  /*6050*/  @!P0 SYNCS.PHASECHK.TRANS64 P0, [R7+URZ], R2 ;  /* 0x00000002070085a7 */ /* 0x000e64000800007f */
[----:B-1----:R-:W-:Y:S05]  /*6060*/  @!P0 BRA `(.L_x_120) ;  /* 0xfffffffc00f08947 */ /* 0x002fea000383ffff */
[----:B------:R-:W-:Y:S05]  /*6070*/  BRA `(.L_x_145) ;  /* 0xfffffff400187947 */ /* 0x000fea000383ffff */
.L_x_121:
[----:B0-----:R0:W1:Y:S02]  /*6080*/  SYNCS.PHASECHK.TRANS64.TRYWAIT P0, [R9+URZ], R4 ;  /* 0x00000004090075a7 */ /* 0x001064000800017f */
[----:B-1----:R-:W-:Y:S05]  /*6090*/  @!P0 NANOSLEEP.SYNCS 0x989680 ;  /* 0x009896800000895d */ /* 0x002fea0003900000 */
[----:B------:R-:W1:Y:S02]  /*60a0*/  @!P0 SYNCS.PHASECHK.TRANS64 P0, [R9+URZ], R4 ;  /* 0x00000004090085a7 */ /* 0x000e64000800007f */
[----:B-1----:R-:W-:Y:S05]  /*60b0*/  @!P0 BRA `(.L_x_121) ;  /* 0xfffffffc00f08947 */ /* 0x002fea000383ffff */
[----:B------:R-:W-:Y:S05]  /*60c0*/  BRA `(.L_x_146) ;  /* 0xfffffff400287947 */ /* 0x000fea000383ffff */
.L_x_122:
[----:B0-----:R0:W1:Y:S02]  /*60d0*/  SYNCS.PHASECHK.TRANS64.TRYWAIT P0, [R6+URZ], R5 ;  /* 0x00000005060075a7 */ /* 0x001064000800017f */
[----:B-1----:R-:W-:Y:S05]  /*60e0*/  @!P0 NANOSLEEP.SYNCS 0x989680 ;  /* 0x009896800000895d */ /* 0x002fea0003900000 */
[----:B------:R-:W1:Y:S02]  /*60f0*/  @!P0 SYNCS.PHASECHK.TRANS64 P0, [R6+URZ], R5 ;  /* 0x00000005060085a7 */ /* 0x000e64000800007f */
[----:B-1----:R-:W-:Y:S05]  /*6100*/  @!P0 BRA `(.L_x_122) ;  /* 0xfffffffc00f08947 */ /* 0x002fea000383ffff */
[----:B------:R-:W-:Y:S05]  /*6110*/  BRA `(.L_x_147) ;  /* 0xfffffff400387947 */ /* 0x000fea000383ffff */
.L_x_123:
[----:B0-----:R0:W1:Y:S02]  /*6120*/  SYNCS.PHASECHK.TRANS64.TRYWAIT P0, [R9+URZ], R4 ;  /* 0x00000004090075a7 */ /* 0x001064000800017f */
[----:B-1----:R-:W-:Y:S05]  /*6130*/  @!P0 NANOSLEEP.SYNCS 0x989680 ;  /* 0x009896800000895d */ /* 0x002fea0003900000 */
[----:B------:R-:W1:Y:S02]  /*6140*/  @!P0 SYNCS.PHASECHK.TRANS64 P0, [R9+URZ], R4 ;  /* 0x00000004090085a7 */ /* 0x000e64000800007f */
[----:B-1----:R-:W-:Y:S05]  /*6150*/  @!P0 BRA `(.L_x_123) ;  /* 0xfffffffc00f08947 */ /* 0x002fea000383ffff */
[----:B------:R-:W-:Y:S05]  /*6160*/  BRA `(.L_x_148) ;  /* 0xfffffff400487947 */ /* 0x000fea000383ffff */
.L_x_124:
[----:B0-----:R0:W1:Y:S02]  /*6170*/  SYNCS.PHASECHK.TRANS64.TRYWAIT P0, [R6+URZ], R5 ;  /* 0x00000005060075a7 */ /* 0x001064000800017f */
[----:B-1----:R-:W-:Y:S05]  /*6180*/  @!P0 NANOSLEEP.SYNCS 0x989680 ;  /* 0x009896800000895d */ /* 0x002fea0003900000 */
[----:B------:R-:W1:Y:S02]  /*6190*/  @!P0 SYNCS.PHASECHK.TRANS64 P0, [R6+URZ], R5 ;  /* 0x00000005060085a7 */ /* 0x000e64000800007f */
[----:B-1----:R-:W-:Y:S05]  /*61a0*/  @!P0 BRA `(.L_x_124) ;  /* 0xfffffffc00f08947 */ /* 0x002fea000383ffff */
[----:B------:R-:W-:Y:S05]  /*61b0*/  BRA `(.L_x_149) ;  /* 0xfffffff400587947 */ /* 0x000fea000383ffff */
.L_x_125:
[----:B0-----:R0:W1:Y:S02]  /*61c0*/  SYNCS.PHASECHK.TRANS64.TRYWAIT P0, [R9+URZ], R4 ;  /* 0x00000004090075a7 */ /* 0x001064000800017f */
[----:B-1----:R-:W-:Y:S05]  /*61d0*/  @!P0 NANOSLEEP.SYNCS 0x989680 ;  /* 0x009896800000895d */ /* 0x002fea0003900000 */
[----:B------:R-:W1:Y:S02]  /*61e0*/  @!P0 SYNCS.PHASECHK.TRANS64 P0, [R9+URZ], R4 ;  /* 0x00000004090085a7 */ /* 0x000e64000800007f */
[----:B-1----:R-:W-:Y:S05]  /*61f0*/  @!P0 BRA `(.L_x_125) ;  /* 0xfffffffc00f08947 */ /* 0x002fea000383ffff */
[----:B------:R-:W-:Y:S05]  /*6200*/  BRA `(.L_x_150) ;  /* 0xfffffff400687947 */ /* 0x000fea000383ffff */
.L_x_126:
[----:B0-----:R0:W1:Y:S02]  /*6210*/  SYNCS.PHASECHK.TRANS64.TRYWAIT P0, [R6+URZ], R5 ;  /* 0x00000005060075a7 */ /* 0x001064000800017f */
[----:B-1----:R-:W-:Y:S05]  /*6220*/  @!P0 NANOSLEEP.SYNCS 0x989680 ;  /* 0x009896800000895d */ /* 0x002fea0003900000 */
[----:B------:R-:W1:Y:S02]  /*6230*/  @!P0 SYNCS.PHASECHK.TRANS64 P0, [R6+URZ], R5 ;  /* 0x00000005060085a7 */ /* 0x000e64000800007f */
[----:B-1----:R-:W-:Y:S05]  /*6240*/  @!P0 BRA `(.L_x_126) ;  /* 0xfffffffc00f08947 */ /* 0x002fea000383ffff */
[----:B------:R-:W-:Y:S05]  /*6250*/  BRA `(.L_x_151) ;  /* 0xfffffff400787947 */ /* 0x000fea000383ffff */
.L_x_127:
[----:B0-----:R0:W1:Y:S02]  /*6260*/  SYNCS.PHASECHK.TRANS64.TRYWAIT P0, [R9+URZ], R4 ;  /* 0x00000004090075a7 */ /* 0x001064000800017f */
[----:B-1----:R-:W-:Y:S05]  /*6270*/  @!P0 NANOSLEEP.SYNCS 0x989680 ;  /* 0x009896800000895d */ /* 0x002fea0003900000 */
[----:B------:R-:W1:Y:S02]  /*6280*/  @!P0 SYNCS.PHASECHK.TRANS64 P0, [R9+URZ], R4 ;  /* 0x00000004090085a7 */ /* 0x000e64000800007f */
[----:B-1----:R-:W-:Y:S05]  /*6290*/  @!P0 BRA `(.L_x_127) ;  /* 0xfffffffc00f08947 */ /* 0x002fea000383ffff */
[----:B------:R-:W-:Y:S05]  /*62a0*/  BRA `(.L_x_152) ;  /* 0xfffffff400887947 */ /* 0x000fea000383ffff */
.L_x_128:
[----:B0-----:R0:W1:Y:S02]  /*62b0*/  SYNCS.PHASECHK.TRANS64.TRYWAIT P0, [R6+URZ], R5 ;  /* 0x00000005060075a7 */ /* 0x001064000800017f */
[----:B-1----:R-:W-:Y:S05]  /*62c0*/  @!P0 NANOSLEEP.SYNCS 0x989680 ;  /* 0x009896800000895d */ /* 0x002fea0003900000 */
[----:B------:R-:W1:Y:S02]  /*62d0*/  @!P0 SYNCS.PHASECHK.TRANS64 P0, [R6+URZ], R5 ;  /* 0x00000005060085a7 */ /* 0x000e64000800007f */
[----:B-1----:R-:W-:Y:S05]  /*62e0*/  @!P0 BRA `(.L_x_128) ;  /* 0xfffffffc00f08947 */ /* 0x002fea000383ffff */
[----:B------:R-:W-:Y:S05]  /*62f0*/  BRA `(.L_x_153) ;  /* 0xfffffff400987947 */ /* 0x000fea000383ffff */
.L_x_129:
[----:B0-----:R0:W1:Y:S02]  /*6300*/  SYNCS.PHASECHK.TRANS64.TRYWAIT P0, [R9+URZ], R4 ;  /* 0x00000004090075a7 */ /* 0x001064000800017f */
[----:B-1----:R-:W-:Y:S05]  /*6310*/  @!P0 NANOSLEEP.SYNCS 0x989680 ;  /* 0x009896800000895d */ /* 0x002fea0003900000 */
[----:B------:R-:W1:Y:S02]  /*6320*/  @!P0 SYNCS.PHASECHK.TRANS64 P0, [R9+URZ], R4 ;  /* 0x00000004090085a7 */ /* 0x000e64000800007f */
[----:B-1----:R-:W-:Y:S05]  /*6330*/  @!P0 BRA `(.L_x_129) ;  /* 0xfffffffc00f08947 */ /* 0x002fea000383ffff */
[----:B------:R-:W-:Y:S05]  /*6340*/  BRA `(.L_x_154) ;  /* 0xfffffff400a87947 */ /* 0x000fea000383ffff */
.L_x_130:
[----:B0-----:R0:W1:Y:S02]  /*6350*/  SYNCS.PHASECHK.TRANS64.TRYWAIT P0, [R6+URZ], R5 ;  /* 0x00000005060075a7 */ /* 0x001064000800017f */
[----:B-1----:R-:W-:Y:S05]  /*6360*/  @!P0 NANOSLEEP.SYNCS 0x989680 ;  /* 0x009896800000895d */ /* 0x002fea0003900000 */
[----:B------:R-:W1:Y:S02]  /*6370*/  @!P0 SYNCS.PHASECHK.TRANS64 P0, [R6+URZ], R5 ;  /* 0x00000005060085a7 */ /* 0x000e64000800007f */
[----:B-1----:R-:W-:Y:S05]  /*6380*/  @!P0 BRA `(.L_x_130) ;  /* 0xfffffffc00f08947 */ /* 0x002fea000383ffff */
[----:B------:R-:W-:Y:S05]  /*6390*/  BRA `(.L_x_155) ;  /* 0xfffffff400b87947 */ /* 0x000fea000383ffff */
.L_x_131:
[----:B0-----:R0:W1:Y:S02]  /*63a0*/  SYNCS.PHASECHK.TRANS64.TRYWAIT P0, [R9+URZ], R4 ;  /* 0x00000004090075a7 */ /* 0x001064000800017f */
[----:B-1----:R-:W-:Y:S05]  /*63b0*/  @!P0 NANOSLEEP.SYNCS 0x989680 ;  /* 0x009896800000895d */ /* 0x002fea0003900000 */
[----:B------:R-:W1:Y:S02]  /*63c0*/  @!P0 SYNCS.PHASECHK.TRANS64 P0, [R9+URZ], R4 ;  /* 0x00000004090085a7 */ /* 0x000e64000800007f */
[----:B-1----:R-:W-:Y:S05]  /*63d0*/  @!P0 BRA `(.L_x_131) ;  /* 0xfffffffc00f08947 */ /* 0x002fea000383ffff */
[----:B------:R-:W-:Y:S05]  /*63e0*/  BRA `(.L_x_156) ;  /* 0xfffffff400c87947 */ /* 0x000fea000383ffff */
.L_x_132:
[----:B0-----:R0:W1:Y:S02]  /*63f0*/  SYNCS.PHASECHK.TRANS64.TRYWAIT P0, [R6+URZ], R5 ;  /* 0x00000005060075a7 */ /* 0x001064000800017f */
[----:B-1----:R-:W-:Y:S05]  /*6400*/  @!P0 NANOSLEEP.SYNCS 0x989680 ;  /* 0x009896800000895d */ /* 0x002fea0003900000 */
[----:B------:R-:W1:Y:S02]  /*6410*/  @!P0 SYNCS.PHASECHK.TRANS64 P0, [R6+URZ], R5 ;  /* 0x00000005060085a7 */ /* 0x000e64000800007f */
[----:B-1----:R-:W-:Y:S05]  /*6420*/  @!P0 BRA `(.L_x_132) ;  /* 0xfffffffc00f08947 */ /* 0x002fea000383ffff */
[----:B------:R-:W-:Y:S05]  /*6430*/  BRA `(.L_x_157) ;  /* 0xfffffff400d87947 */ /* 0x000fea000383ffff */
.L_x_133:
[----:B0-----:R0:W1:Y:S02]  /*6440*/  SYNCS.PHASECHK.TRANS64.TRYWAIT P0, [R9+URZ], R4 ;  /* 0x00000004090075a7 */ /* 0x001064000800017f */
[----:B-1----:R-:W-:Y:S05]  /*6450*/  @!P0 NANOSLEEP.SYNCS 0x989680 ;  /* 0x009896800000895d */ /* 0x002fea0003900000 */
[----:B------:R-:W1:Y:S02]  /*6460*/  @!P0 SYNCS.PHASECHK.TRANS64 P0, [R9+URZ], R4 ;  /* 0x00000004090085a7 */ /* 0x000e64000800007f */
[----:B-1----:R-:W-:Y:S05]  /*6470*/  @!P0 BRA `(.L_x_133) ;  /* 0xfffffffc00f08947 */ /* 0x002fea000383ffff */
[----:B------:R-:W-:Y:S05]  /*6480*/  BRA `(.L_x_158) ;  /* 0xfffffff400e87947 */ /* 0x000fea000383ffff */
.L_x_134:
[----:B0-----:R0:W1:Y:S02]  /*6490*/  SYNCS.PHASECHK.TRANS64.TRYWAIT P0, [R6+URZ], R5 ;  /* 0x00000005060075a7 */ /* 0x001064000800017f */
[----:B-1----:R-:W-:Y:S05]  /*64a0*/  @!P0 NANOSLEEP.SYNCS 0x989680 ;  /* 0x009896800000895d */ /* 0x002fea0003900000 */
[----:B------:R-:W1:Y:S02]  /*64b0*/  @!P0 SYNCS.PHASECHK.TRANS64 P0, [R6+URZ], R5 ;  /* 0x00000005060085a7 */ /* 0x000e64000800007f */
[----:B-1----:R-:W-:Y:S05]  /*64c0*/  @!P0 BRA `(.L_x_134) ;  /* 0xfffffffc00f08947 */ /* 0x002fea000383ffff */
[----:B------:R-:W-:Y:S05]  /*64d0*/  BRA `(.L_x_159) ;  /* 0xfffffff400f87947 */ /* 0x000fea000383ffff */
.L_x_135:
[----:B0-----:R0:W1:Y:S02]  /*64e0*/  SYNCS.PHASECHK.TRANS64.TRYWAIT P0, [R9+URZ], R4 ;  /* 0x00000004090075a7 */ /* 0x001064000800017f */
[----:B-1----:R-:W-:Y:S05]  /*64f0*/  @!P0 NANOSLEEP.SYNCS 0x989680 ;  /* 0x009896800000895d */ /* 0x002fea0003900000 */
[----:B------:R-:W1:Y:S02]  /*6500*/  @!P0 SYNCS.PHASECHK.TRANS64 P0, [R9+URZ], R4 ;  /* 0x00000004090085a7 */ /* 0x000e64000800007f */
[----:B-1----:R-:W-:Y:S05]  /*6510*/  @!P0 BRA `(.L_x_135) ;  /* 0xfffffffc00f08947 */ /* 0x002fea000383ffff */
[----:B------:R-:W-:Y:S05]  /*6520*/  BRA `(.L_x_160) ;  /* 0xfffffff800087947 */ /* 0x000fea000383ffff */
.L_x_136:
[----:B-1----:R1:W2:Y:S02]  /*6530*/  SYNCS.PHASECHK.TRANS64.TRYWAIT P0, [R6+URZ], R5 ;  /* 0x00000005060075a7 */ /* 0x0022a4000800017f */
[----:B--2---:R-:W-:Y:S05]  /*6540*/  @!P0 NANOSLEEP.SYNCS 0x989680 ;  /* 0x009896800000895d */ /* 0x004fea0003900000 */
[----:B------:R-:W2:Y:S02]  /*6550*/  @!P0 SYNCS.PHASECHK.TRANS64 P0, [R6+URZ], R5 ;  /* 0x00000005060085a7 */ /* 0x000ea4000800007f */
[----:B--2---:R-:W-:Y:S05]  /*6560*/  @!P0 BRA `(.L_x_136) ;  /* 0xfffffffc00f08947 */ /* 0x004fea000383ffff */
[----:B------:R-:W-:Y:S05]  /*6570*/  BRA `(.L_x_161) ;  /* 0xfffffff800107947 */ /* 0x000fea000383ffff */
.L_x_162:
[----:B------:R-:W-:-:S00]  /*6580*/  BRA `(.L_x_162) ;  /* 0xfffffffc00fc7947 */ /* 0x000fc0000383ffff */
[----:B------:R-:W-:-:S00]  /*6590*/  NOP ;  /* 0x0000000000007918 */ /* 0x000fc00000000000 */
        /* <DEDUP_REMOVED lines=14> */
.L_x_163:


//--------------------- .nv.global.init           --------------------------
	.section	.nv.global.init,"aw",@progbits
.nv.global.init:
	.type		$str$22,@object
	.size		$str$22,($str$23 - $str$22)
$str$22:
        /*0000*/ 	.byte	0x6b, 0x5f, 0x74, 0x69, 0x6c, 0x65, 0x5f, 0x63, 0x6f, 0x75, 0x6e, 0x74, 0x20, 0x3e, 0x3d, 0x20
        /*0010*/ 	.byte	0x31, 0x00
	.type		$str$23,@object
	.size		$str$23,(__unnamed_1 - $str$23)
$str$23:
        /*0012*/ 	.byte	0x2f, 0x74, 0x6d, 0x70, 0x2f, 0x63, 0x75, 0x74, 0x6c, 0x61, 0x73, 0x73, 0x5f, 0x73, 0x77, 0x65
        /*0022*/ 	.byte	0x65, 0x70, 0x5f, 0x73, 0x72, 0x63, 0x2f, 0x69, 0x6e, 0x63, 0x6c, 0x75, 0x64, 0x65, 0x2f, 0x63
        /*0032*/ 	.byte	0x75, 0x74, 0x6c, 0x61, 0x73, 0x73, 0x2f, 0x67, 0x65, 0x6d, 0x6d, 0x2f, 0x63, 0x6f, 0x6c, 0x6c
        /*0042*/ 	.byte	0x65, 0x63, 0x74, 0x69, 0x76, 0x65, 0x2f, 0x73, 0x6d, 0x39, 0x30, 0x5f, 0x6d, 0x6d, 0x61, 0x5f
        /*0052*/ 	.byte	0x74, 0x6d, 0x61, 0x5f, 0x67, 0x6d, 0x6d, 0x61, 0x5f, 0x73, 0x73, 0x5f, 0x77, 0x61, 0x72, 0x70
        /*0062*/ 	.byte	0x73, 0x70, 0x65, 0x63, 0x69, 0x61, 0x6c, 0x69, 0x7a, 0x65, 0x64, 0x2e, 0x68, 0x70, 0x70, 0x00
	.type		__unnamed_1,@object
	.size		__unnamed_1,(.L_0 - __unnamed_1)
__unnamed_1:
        /*0072*/ 	.byte	0x76, 0x6f, 0x69, 0x64, 0x20, 0x63, 0x75, 0x74, 0x6c, 0x61, 0x73, 0x73, 0x3a, 0x3a, 0x67, 0x65
        /* <DEDUP_REMOVED lines=171> */
        /*0b32*/ 	.byte	0x65, 0x3a, 0x3a, 0x69, 0x64, 0x65, 0x6e, 0x74, 0x69, 0x74, 0x79, 0x5d, 0x00
.L_0:


//--------------------- .nv.shared._ZN7cutlass13device_kernelINS_4gemm6kernel13GemmUniversalIN4cute5tupleIJiiiiEEENS1_10collective13CollectiveMmaINS1_34MainloopSm90TmaGmmaWarpSpecializedILi18ENS5_IJNS4_1CILi1EEESB_SB_EEENS1_35KernelTmaWarpSpecializedCooperativeEEENS5_IJNSA_ILi128EEENSA_ILi64EEESG_EEEaNS5_IJlSB_lEEEaSI_NS4_8TiledMMAINS4_8MMA_AtomIJNS4_4SM904GMMA26MMA_64x64x32_S32S8S8_SS_TNEEEENS4_6LayoutINS5_IJNSA_ILi2EEESB_SB_EEENS5_IJSB_NSA_ILi0EEESS_EEEEENS5_IJNS4_10UnderscoreESV_SV_EEEEENS4_13SM90_TMA_LOADENS4_14ComposedLayoutINS4_7SwizzleILi2ELi4ELi3EEENS4_18smem_ptr_flag_bitsILi8EEENSP_INS5_IJNSA_ILi8EEESG_EEENS5_IJSG_SB_EEEEEEEvNS4_8identityESY_S18_vS19_EENS_8epilogue10collective6detail29Sm90TmaWarpSpecializedAdapterINS1C_15DefaultEpilogueIaSI_SI_NS1B_6thread17LinearCombinationIaLi1EiiLNS1G_9ScaleType4KindE0ELNS_15FloatRoundStyleE2EaEENS1_15EpilogueDefaultEEEEEvvEEEEvNT_6ParamsE --------------------------
	.section	.nv.shared._ZN7cutlass13device_kernelINS_4gemm6kernel13GemmUniversalIN4cute5tupleIJiiiiEEENS1_10collective13CollectiveMmaINS1_34MainloopSm90TmaGmmaWarpSpecializedILi18ENS5_IJNS4_1CILi1EEESB_SB_EEENS1_35KernelTmaWarpSpecializedCooperativeEEENS5_IJNSA_ILi128EEENSA_ILi64EEESG_EEEaNS5_IJlSB_lEEEaSI_NS4_8TiledMMAINS4_8MMA_AtomIJNS4_4SM904GMMA26MMA_64x64x32_S32S8S8_SS_TNEEEENS4_6LayoutINS5_IJNSA_ILi2EEESB_SB_EEENS5_IJSB_NSA_ILi0EEESS_EEEEENS5_IJNS4_10UnderscoreESV_SV_EEEEENS4_13SM90_TMA_LOADENS4_14ComposedLayoutINS4_7SwizzleILi2ELi4ELi3EEENS4_18smem_ptr_flag_bitsILi8EEENSP_INS5_IJNSA_ILi8EEESG_EEENS5_IJSG_SB_EEEEEEEvNS4_8identityESY_S18_vS19_EENS_8epilogue10collective6detail29Sm90TmaWarpSpecializedAdapterINS1C_15DefaultEpilogueIaSI_SI_NS1B_6thread17LinearCombinationIaLi1EiiLNS1G_9ScaleType4KindE0ELNS_15FloatRoundStyleE2EaEENS1_15EpilogueDefaultEEEEEvvEEEEvNT_6ParamsE,"aw",@nobits
	.sectionflags	@""
	.align	16
	.zero		1024


//--------------------- .nv.shared.reserved.0     --------------------------
	.section	.nv.shared.reserved.0,"aw",@nobits
	.weak		__nv_reservedSMEM_offset_0_alias
	.size		__nv_reservedSMEM_offset_0_alias, 0, 0
	.other		__nv_reservedSMEM_offset_0_alias,@"STO_CUDA_RESERVED_SHARED STV_DEFAULT"
__nv_reservedSMEM_offset_0_alias:
	.zero		0


//--------------------- .nv.global                --------------------------
	.section	.nv.global,"aw",@nobits
.nv.global:
	.type		_ZN40_INTERNAL_153d6b24_4_k_cu_41090d35_277114cute1_E,@object
	.size		_ZN40_INTERNAL_153d6b24_4_k_cu_41090d35_277114cute1_E,(_ZN40_INTERNAL_153d6b24_4_k_cu_41090d35_277114cuda3std3__45__cpo6cbeginE - _ZN40_INTERNAL_153d6b24_4_k_cu_41090d35_277114cute1_E)
_ZN40_INTERNAL_153d6b24_4_k_cu_41090d35_277114cute1_E:
	.zero		1
	.type		_ZN40_INTERNAL_153d6b24_4_k_cu_41090d35_277114cuda3std3__45__cpo6cbeginE,@object
	.size		_ZN40_INTERNAL_153d6b24_4_k_cu_41090d35_277114cuda3std3__45__cpo6cbeginE,(_ZN40_INTERNAL_153d6b24_4_k_cu_41090d35_277114cuda3std3__48in_placeE - _ZN40_INTERNAL_153d6b24_4_k_cu_41090d35_277114cuda3std3__45__cpo6cbeginE)
_ZN40_INTERNAL_153d6b24_4_k_cu_41090d35_277114cuda3std3__45__cpo6cbeginE:
	.zero		1
	.type		_ZN40_INTERNAL_153d6b24_4_k_cu_41090d35_277114cuda3std3__48in_placeE,@object
	.size		_ZN40_INTERNAL_153d6b24_4_k_cu_41090d35_277114cuda3std3__48in_placeE,(_ZN40_INTERNAL_153d6b24_4_k_cu_41090d35_277114cuda3std6ranges3__45__cpo9iter_moveE - _ZN40_INTERNAL_153d6b24_4_k_cu_41090d35_277114cuda3std3__48in_placeE)
_ZN40_INTERNAL_153d6b24_4_k_cu_41090d35_277114cuda3std3__48in_placeE:
	.zero		1
	.type		_ZN40_INTERNAL_153d6b24_4_k_cu_41090d35_277114cuda3std6ranges3__45__cpo9iter_moveE,@object
	.size		_ZN40_INTERNAL_153d6b24_4_k_cu_41090d35_277114cuda3std6ranges3__45__cpo9iter_moveE,(_ZN40_INTERNAL_153d6b24_4_k_cu_41090d35_277114cuda3std3__45__cpo5beginE - _ZN40_INTERNAL_153d6b24_4_k_cu_41090d35_277114cuda3std6ranges3__45__cpo9iter_moveE)
_ZN40_INTERNAL_153d6b24_4_k_cu_41090d35_277114cuda3std6ranges3__45__cpo9iter_moveE:
	.zero		1
	.type		_ZN40_INTERNAL_153d6b24_4_k_cu_41090d35_277114cuda3std3__45__cpo5beginE,@object
	.size		_ZN40_INTERNAL_153d6b24_4_k_cu_41090d35_277114cuda3std3__45__cpo5beginE,(_ZN40_INTERNAL_153d6b24_4_k_cu_41090d35_277114cuda3std3__442_GLOBAL__N__153d6b24_4_k_cu_41090d35_277116ignoreE - _ZN40_INTERNAL_153d6b24_4_k_cu_41090d35_277114cuda3std3__45__cpo5beginE)
_ZN40_INTERNAL_153d6b24_4_k_cu_41090d35_277114cuda3std3__45__cpo5beginE:
	.zero		1
	.type		_ZN40_INTERNAL_153d6b24_4_k_cu_41090d35_277114cuda3std3__442_GLOBAL__N__153d6b24_4_k_cu_41090d35_277116ignoreE,@object
	.size		_ZN40_INTERNAL_153d6b24_4_k_cu_41090d35_277114cuda3std3__442_GLOBAL__N__153d6b24_4_k_cu_41090d35_277116ignoreE,(_ZN40_INTERNAL_153d6b24_4_k_cu_41090d35_277114cute7productE - _ZN40_INTERNAL_153d6b24_4_k_cu_41090d35_277114cuda3std3__442_GLOBAL__N__153d6b24_4_k_cu_41090d35_277116ignoreE)
_ZN40_INTERNAL_153d6b24_4_k_cu_41090d35_277114cuda3std3__442_GLOBAL__N__153d6b24_4_k_cu_41090d35_277116ignoreE:
	.zero		1
	.type		_ZN40_INTERNAL_153d6b24_4_k_cu_41090d35_277114cute7productE,@object
	.size		_ZN40_INTERNAL_153d6b24_4_k_cu_41090d35_277114cute7productE,(_ZN40_INTERNAL_153d6b24_4_k_cu_41090d35_277114cuda3std3__45__cpo3endE - _ZN40_INTERNAL_153d6b24_4_k_cu_41090d35_277114cute7productE)
_ZN40_INTERNAL_153d6b24_4_k_cu_41090d35_277114cute7productE:
	.zero		1
	.type		_ZN40_INTERNAL_153d6b24_4_k_cu_41090d35_277114cuda3std3__45__cpo3endE,@object
	.size		_ZN40_INTERNAL_153d6b24_4_k_cu_41090d35_277114cuda3std3__45__cpo3endE,(_ZN40_INTERNAL_153d6b24_4_k_cu_41090d35_277114cuda3std3__419piecewise_constructE - _ZN40_INTERNAL_153d6b24_4_k_cu_41090d35_277114cuda3std3__45__cpo3endE)
_ZN40_INTERNAL_153d6b24_4_k_cu_41090d35_277114cuda3std3__45__cpo3endE:
	.zero		1
	.type		_ZN40_INTERNAL_153d6b24_4_k_cu_41090d35_277114cuda3std3__419piecewise_constructE,@object
	.size		_ZN40_INTERNAL_153d6b24_4_k_cu_41090d35_277114cuda3std3__419piecewise_constructE,(_ZN40_INTERNAL_153d6b24_4_k_cu_41090d35_277114cuda3std3__45__cpo4cendE - _ZN40_INTERNAL_153d6b24_4_k_cu_41090d35_277114cuda3std3__419piecewise_constructE)
_ZN40_INTERNAL_153d6b24_4_k_cu_41090d35_277114cuda3std3__419piecewise_constructE:
	.zero		1
	.type		_ZN40_INTERNAL_153d6b24_4_k_cu_41090d35_277114cuda3std3__45__cpo4cendE,@object
	.size		_ZN40_INTERNAL_153d6b24_4_k_cu_41090d35_277114cuda3std3__45__cpo4cendE,(_ZN40_INTERNAL_153d6b24_4_k_cu_41090d35_277114cuda3std6ranges3__45__cpo4swapE - _ZN40_INTERNAL_153d6b24_4_k_cu_41090d35_277114cuda3std3__45__cpo4cendE)
_ZN40_INTERNAL_153d6b24_4_k_cu_41090d35_277114cuda3std3__45__cpo4cendE:
	.zero		1
	.type		_ZN40_INTERNAL_153d6b24_4_k_cu_41090d35_277114cuda3std6ranges3__45__cpo4swapE,@object
	.size		_ZN40_INTERNAL_153d6b24_4_k_cu_41090d35_277114cuda3std6ranges3__45__cpo4swapE,(.L_8 - _ZN40_INTERNAL_153d6b24_4_k_cu_41090d35_277114cuda3std6ranges3__45__cpo4swapE)
_ZN40_INTERNAL_153d6b24_4_k_cu_41090d35_277114cuda3std6ranges3__45__cpo4swapE:
	.zero		1
.L_8:


//--------------------- .nv.constant0._ZN7cutlass13device_kernelINS_4gemm6kernel13GemmUniversalIN4cute5tupleIJiiiiEEENS1_10collective13CollectiveMmaINS1_34MainloopSm90TmaGmmaWarpSpecializedILi18ENS5_IJNS4_1CILi1EEESB_SB_EEENS1_35KernelTmaWarpSpecializedCooperativeEEENS5_IJNSA_ILi128EEENSA_ILi64EEESG_EEEaNS5_IJlSB_lEEEaSI_NS4_8TiledMMAINS4_8MMA_AtomIJNS4_4SM904GMMA26MMA_64x64x32_S32S8S8_SS_TNEEEENS4_6LayoutINS5_IJNSA_ILi2EEESB_SB_EEENS5_IJSB_NSA_ILi0EEESS_EEEEENS5_IJNS4_10UnderscoreESV_SV_EEEEENS4_13SM90_TMA_LOADENS4_14ComposedLayoutINS4_7SwizzleILi2ELi4ELi3EEENS4_18smem_ptr_flag_bitsILi8EEENSP_INS5_IJNSA_ILi8EEESG_EEENS5_IJSG_SB_EEEEEEEvNS4_8identityESY_S18_vS19_EENS_8epilogue10collective6detail29Sm90TmaWarpSpecializedAdapterINS1C_15DefaultEpilogueIaSI_SI_NS1B_6thread17LinearCombinationIaLi1EiiLNS1G_9ScaleType4KindE0ELNS_15FloatRoundStyleE2EaEENS1_15EpilogueDefaultEEEEEvvEEEEvNT_6ParamsE --------------------------
	.section	.nv.constant0._ZN7cutlass13device_kernelINS_4gemm6kernel13GemmUniversalIN4cute5tupleIJiiiiEEENS1_10collective13CollectiveMmaINS1_34MainloopSm90TmaGmmaWarpSpecializedILi18ENS5_IJNS4_1CILi1EEESB_SB_EEENS1_35KernelTmaWarpSpecializedCooperativeEEENS5_IJNSA_ILi128EEENSA_ILi64EEESG_EEEaNS5_IJlSB_lEEEaSI_NS4_8TiledMMAINS4_8MMA_AtomIJNS4_4SM904GMMA26MMA_64x64x32_S32S8S8_SS_TNEEEENS4_6LayoutINS5_IJNSA_ILi2EEESB_SB_EEENS5_IJSB_NSA_ILi0EEESS_EEEEENS5_IJNS4_10UnderscoreESV_SV_EEEEENS4_13SM90_TMA_LOADENS4_14ComposedLayoutINS4_7SwizzleILi2ELi4ELi3EEENS4_18smem_ptr_flag_bitsILi8EEENSP_INS5_IJNSA_ILi8EEESG_EEENS5_IJSG_SB_EEEEEEEvNS4_8identityESY_S18_vS19_EENS_8epilogue10collective6detail29Sm90TmaWarpSpecializedAdapterINS1C_15DefaultEpilogueIaSI_SI_NS1B_6thread17LinearCombinationIaLi1EiiLNS1G_9ScaleType4KindE0ELNS_15FloatRoundStyleE2EaEENS1_15EpilogueDefaultEEEEEvvEEEEvNT_6ParamsE,"a",@progbits
	.sectionflags	@""
	.align	4
.nv.constant0._ZN7cutlass13device_kernelINS_4gemm6kernel13GemmUniversalIN4cute5tupleIJiiiiEEENS1_10collective13CollectiveMmaINS1_34MainloopSm90TmaGmmaWarpSpecializedILi18ENS5_IJNS4_1CILi1EEESB_SB_EEENS1_35KernelTmaWarpSpecializedCooperativeEEENS5_IJNSA_ILi128EEENSA_ILi64EEESG_EEEaNS5_IJlSB_lEEEaSI_NS4_8TiledMMAINS4_8MMA_AtomIJNS4_4SM904GMMA26MMA_64x64x32_S32S8S8_SS_TNEEEENS4_6LayoutINS5_IJNSA_ILi2EEESB_SB_EEENS5_IJSB_NSA_ILi0EEESS_EEEEENS5_IJNS4_10UnderscoreESV_SV_EEEEENS4_13SM90_TMA_LOADENS4_14ComposedLayoutINS4_7SwizzleILi2ELi4ELi3EEENS4_18smem_ptr_flag_bitsILi8EEENSP_INS5_IJNSA_ILi8EEESG_EEENS5_IJSG_SB_EEEEEEEvNS4_8identityESY_S18_vS19_EENS_8epilogue10collective6detail29Sm90TmaWarpSpecializedAdapterINS1C_15DefaultEpilogueIaSI_SI_NS1B_6thread17LinearCombinationIaLi1EiiLNS1G_9ScaleType4KindE0ELNS_15FloatRoundStyleE2EaEENS1_15EpilogueDefaultEEEEEvvEEEEvNT_6ParamsE:
	.zero		1664


//--------------------- SYMBOLS --------------------------

	.type		.nv.reservedSmem.offset0,@object
	.size		.nv.reservedSmem.offset0,0x4
	.type		__assertfail,@function
